//
// Generated by NVIDIA NVVM Compiler
//
// Compiler Build ID: CL-36424714
// Cuda compilation tools, release 13.0, V13.0.88
// Based on NVVM 20.0.0
//

.version 9.0
.target sm_100
.address_size 64

	// .globl	_Z13matmul_kernelPKfS0_Pfmmmmmm

.visible .entry _Z13matmul_kernelPKfS0_Pfmmmmmm(
	.param .u64 .ptr .align 1 _Z13matmul_kernelPKfS0_Pfmmmmmm_param_0,
	.param .u64 .ptr .align 1 _Z13matmul_kernelPKfS0_Pfmmmmmm_param_1,
	.param .u64 .ptr .align 1 _Z13matmul_kernelPKfS0_Pfmmmmmm_param_2,
	.param .u64 _Z13matmul_kernelPKfS0_Pfmmmmmm_param_3,
	.param .u64 _Z13matmul_kernelPKfS0_Pfmmmmmm_param_4,
	.param .u64 _Z13matmul_kernelPKfS0_Pfmmmmmm_param_5,
	.param .u64 _Z13matmul_kernelPKfS0_Pfmmmmmm_param_6,
	.param .u64 _Z13matmul_kernelPKfS0_Pfmmmmmm_param_7,
	.param .u64 _Z13matmul_kernelPKfS0_Pfmmmmmm_param_8
)
{
	.reg .pred 	%p<15>;
	.reg .b32 	%f<55>;
	.reg .b64 	%rd<89>;

	ld.param.u64 	%rd37, [_Z13matmul_kernelPKfS0_Pfmmmmmm_param_0];
	ld.param.u64 	%rd38, [_Z13matmul_kernelPKfS0_Pfmmmmmm_param_1];
	ld.param.u64 	%rd30, [_Z13matmul_kernelPKfS0_Pfmmmmmm_param_2];
	ld.param.u64 	%rd32, [_Z13matmul_kernelPKfS0_Pfmmmmmm_param_4];
	ld.param.u64 	%rd34, [_Z13matmul_kernelPKfS0_Pfmmmmmm_param_6];
	ld.param.u64 	%rd35, [_Z13matmul_kernelPKfS0_Pfmmmmmm_param_7];
	ld.param.u64 	%rd36, [_Z13matmul_kernelPKfS0_Pfmmmmmm_param_8];
	cvta.to.global.u64 	%rd1, %rd38;
	cvta.to.global.u64 	%rd2, %rd37;
	setp.eq.s64 	%p1, %rd34, 0;
	setp.eq.s64 	%p2, %rd36, 0;
	or.pred  	%p3, %p1, %p2;
	setp.eq.s64 	%p4, %rd35, 0;
	or.pred  	%p5, %p3, %p4;
	@%p5 bra 	$L__BB0_16;
	and.b64  	%rd3, %rd35, 7;
	and.b64  	%rd4, %rd35, 3;
	and.b64  	%rd5, %rd35, -8;
	and.b64  	%rd6, %rd35, 1;
	shl.b64 	%rd7, %rd32, 5;
	shl.b64 	%rd8, %rd32, 2;
	cvta.to.global.u64 	%rd9, %rd30;
	mov.b64 	%rd81, 0;
$L__BB0_2:
	ld.param.u64 	%rd80, [_Z13matmul_kernelPKfS0_Pfmmmmmm_param_5];
	ld.param.u64 	%rd78, [_Z13matmul_kernelPKfS0_Pfmmmmmm_param_3];
	mul.lo.s64 	%rd11, %rd81, %rd78;
	mul.lo.s64 	%rd12, %rd81, %rd80;
	mov.b64 	%rd82, 0;
$L__BB0_3:
	setp.lt.u64 	%p6, %rd35, 8;
	add.s64 	%rd42, %rd82, %rd12;
	shl.b64 	%rd43, %rd42, 2;
	add.s64 	%rd14, %rd9, %rd43;
	ld.global.f32 	%f52, [%rd14];
	mov.b64 	%rd87, 0;
	@%p6 bra 	$L__BB0_6;
	ld.param.u64 	%rd79, [_Z13matmul_kernelPKfS0_Pfmmmmmm_param_3];
	mul.lo.s64 	%rd44, %rd79, %rd81;
	shl.b64 	%rd45, %rd44, 2;
	add.s64 	%rd46, %rd2, %rd45;
	add.s64 	%rd83, %rd46, 16;
	shl.b64 	%rd47, %rd82, 2;
	add.s64 	%rd84, %rd1, %rd47;
	mov.u64 	%rd85, %rd5;
$L__BB0_5:
	.pragma "nounroll";
	ld.global.f32 	%f9, [%rd83+-16];
	ld.global.f32 	%f10, [%rd84];
	fma.rn.f32 	%f11, %f9, %f10, %f52;
	st.global.f32 	[%rd14], %f11;
	ld.global.f32 	%f12, [%rd83+-12];
	add.s64 	%rd48, %rd84, %rd8;
	ld.global.f32 	%f13, [%rd48];
	fma.rn.f32 	%f14, %f12, %f13, %f11;
	st.global.f32 	[%rd14], %f14;
	ld.global.f32 	%f15, [%rd83+-8];
	add.s64 	%rd49, %rd48, %rd8;
	ld.global.f32 	%f16, [%rd49];
	fma.rn.f32 	%f17, %f15, %f16, %f14;
	st.global.f32 	[%rd14], %f17;
	ld.global.f32 	%f18, [%rd83+-4];
	add.s64 	%rd50, %rd49, %rd8;
	ld.global.f32 	%f19, [%rd50];
	fma.rn.f32 	%f20, %f18, %f19, %f17;
	st.global.f32 	[%rd14], %f20;
	ld.global.f32 	%f21, [%rd83];
	add.s64 	%rd51, %rd50, %rd8;
	ld.global.f32 	%f22, [%rd51];
	fma.rn.f32 	%f23, %f21, %f22, %f20;
	st.global.f32 	[%rd14], %f23;
	ld.global.f32 	%f24, [%rd83+4];
	add.s64 	%rd52, %rd51, %rd8;
	ld.global.f32 	%f25, [%rd52];
	fma.rn.f32 	%f26, %f24, %f25, %f23;
	st.global.f32 	[%rd14], %f26;
	ld.global.f32 	%f27, [%rd83+8];
	add.s64 	%rd53, %rd52, %rd8;
	ld.global.f32 	%f28, [%rd53];
	fma.rn.f32 	%f29, %f27, %f28, %f26;
	st.global.f32 	[%rd14], %f29;
	ld.global.f32 	%f30, [%rd83+12];
	add.s64 	%rd54, %rd53, %rd8;
	ld.global.f32 	%f31, [%rd54];
	fma.rn.f32 	%f52, %f30, %f31, %f29;
	st.global.f32 	[%rd14], %f52;
	add.s64 	%rd85, %rd85, -8;
	add.s64 	%rd84, %rd84, %rd7;
	add.s64 	%rd83, %rd83, 32;
	setp.ne.s64 	%p7, %rd85, 0;
	mov.u64 	%rd87, %rd5;
	@%p7 bra 	$L__BB0_5;
$L__BB0_6:
	setp.eq.s64 	%p8, %rd3, 0;
	@%p8 bra 	$L__BB0_14;
	add.s64 	%rd55, %rd3, -1;
	setp.lt.u64 	%p9, %rd55, 3;
	@%p9 bra 	$L__BB0_9;
	add.s64 	%rd56, %rd87, %rd11;
	shl.b64 	%rd57, %rd56, 2;
	add.s64 	%rd58, %rd2, %rd57;
	ld.global.f32 	%f32, [%rd58];
	mad.lo.s64 	%rd59, %rd87, %rd32, %rd82;
	shl.b64 	%rd60, %rd59, 2;
	add.s64 	%rd61, %rd1, %rd60;
	ld.global.f32 	%f33, [%rd61];
	fma.rn.f32 	%f34, %f32, %f33, %f52;
	st.global.f32 	[%rd14], %f34;
	ld.global.f32 	%f35, [%rd58+4];
	add.s64 	%rd62, %rd61, %rd8;
	ld.global.f32 	%f36, [%rd62];
	fma.rn.f32 	%f37, %f35, %f36, %f34;
	st.global.f32 	[%rd14], %f37;
	ld.global.f32 	%f38, [%rd58+8];
	add.s64 	%rd63, %rd62, %rd8;
	ld.global.f32 	%f39, [%rd63];
	fma.rn.f32 	%f40, %f38, %f39, %f37;
	st.global.f32 	[%rd14], %f40;
	ld.global.f32 	%f41, [%rd58+12];
	add.s64 	%rd64, %rd63, %rd8;
	ld.global.f32 	%f42, [%rd64];
	fma.rn.f32 	%f52, %f41, %f42, %f40;
	st.global.f32 	[%rd14], %f52;
	add.s64 	%rd87, %rd87, 4;
$L__BB0_9:
	setp.eq.s64 	%p10, %rd4, 0;
	@%p10 bra 	$L__BB0_14;
	setp.eq.s64 	%p11, %rd4, 1;
	@%p11 bra 	$L__BB0_12;
	add.s64 	%rd65, %rd87, %rd11;
	shl.b64 	%rd66, %rd65, 2;
	add.s64 	%rd67, %rd2, %rd66;
	ld.global.f32 	%f43, [%rd67];
	mad.lo.s64 	%rd68, %rd87, %rd32, %rd82;
	shl.b64 	%rd69, %rd68, 2;
	add.s64 	%rd70, %rd1, %rd69;
	ld.global.f32 	%f44, [%rd70];
	fma.rn.f32 	%f45, %f43, %f44, %f52;
	st.global.f32 	[%rd14], %f45;
	ld.global.f32 	%f46, [%rd67+4];
	add.s64 	%rd71, %rd70, %rd8;
	ld.global.f32 	%f47, [%rd71];
	fma.rn.f32 	%f52, %f46, %f47, %f45;
	st.global.f32 	[%rd14], %f52;
	add.s64 	%rd87, %rd87, 2;
$L__BB0_12:
	setp.eq.s64 	%p12, %rd6, 0;
	@%p12 bra 	$L__BB0_14;
	add.s64 	%rd72, %rd87, %rd11;
	shl.b64 	%rd73, %rd72, 2;
	add.s64 	%rd74, %rd2, %rd73;
	ld.global.f32 	%f48, [%rd74];
	mad.lo.s64 	%rd75, %rd87, %rd32, %rd82;
	shl.b64 	%rd76, %rd75, 2;
	add.s64 	%rd77, %rd1, %rd76;
	ld.global.f32 	%f49, [%rd77];
	fma.rn.f32 	%f50, %f48, %f49, %f52;
	st.global.f32 	[%rd14], %f50;
$L__BB0_14:
	add.s64 	%rd82, %rd82, 1;
	setp.ne.s64 	%p13, %rd82, %rd36;
	@%p13 bra 	$L__BB0_3;
	add.s64 	%rd81, %rd81, 1;
	setp.ne.s64 	%p14, %rd81, %rd34;
	@%p14 bra 	$L__BB0_2;
$L__BB0_16:
	ret;

}
	// .globl	_Z22matmul_parallel_kernelPKfS0_Pfmmmmmm
.visible .entry _Z22matmul_parallel_kernelPKfS0_Pfmmmmmm(
	.param .u64 .ptr .align 1 _Z22matmul_parallel_kernelPKfS0_Pfmmmmmm_param_0,
	.param .u64 .ptr .align 1 _Z22matmul_parallel_kernelPKfS0_Pfmmmmmm_param_1,
	.param .u64 .ptr .align 1 _Z22matmul_parallel_kernelPKfS0_Pfmmmmmm_param_2,
	.param .u64 _Z22matmul_parallel_kernelPKfS0_Pfmmmmmm_param_3,
	.param .u64 _Z22matmul_parallel_kernelPKfS0_Pfmmmmmm_param_4,
	.param .u64 _Z22matmul_parallel_kernelPKfS0_Pfmmmmmm_param_5,
	.param .u64 _Z22matmul_parallel_kernelPKfS0_Pfmmmmmm_param_6,
	.param .u64 _Z22matmul_parallel_kernelPKfS0_Pfmmmmmm_param_7,
	.param .u64 _Z22matmul_parallel_kernelPKfS0_Pfmmmmmm_param_8
)
{
	.reg .pred 	%p<14>;
	.reg .b32 	%r<9>;
	.reg .b32 	%f<55>;
	.reg .b64 	%rd<80>;

	ld.param.u64 	%rd29, [_Z22matmul_parallel_kernelPKfS0_Pfmmmmmm_param_0];
	ld.param.u64 	%rd30, [_Z22matmul_parallel_kernelPKfS0_Pfmmmmmm_param_1];
	ld.param.u64 	%rd24, [_Z22matmul_parallel_kernelPKfS0_Pfmmmmmm_param_2];
	ld.param.u64 	%rd25, [_Z22matmul_parallel_kernelPKfS0_Pfmmmmmm_param_3];
	ld.param.u64 	%rd26, [_Z22matmul_parallel_kernelPKfS0_Pfmmmmmm_param_4];
	ld.param.u64 	%rd27, [_Z22matmul_parallel_kernelPKfS0_Pfmmmmmm_param_5];
	ld.param.u64 	%rd31, [_Z22matmul_parallel_kernelPKfS0_Pfmmmmmm_param_6];
	ld.param.u64 	%rd28, [_Z22matmul_parallel_kernelPKfS0_Pfmmmmmm_param_7];
	ld.param.u64 	%rd32, [_Z22matmul_parallel_kernelPKfS0_Pfmmmmmm_param_8];
	cvta.to.global.u64 	%rd1, %rd30;
	cvta.to.global.u64 	%rd2, %rd29;
	mov.u32 	%r1, %ctaid.y;
	mov.u32 	%r2, %ntid.y;
	mov.u32 	%r3, %tid.y;
	mad.lo.s32 	%r4, %r1, %r2, %r3;
	cvt.u64.u32 	%rd3, %r4;
	mov.u32 	%r5, %ctaid.x;
	mov.u32 	%r6, %ntid.x;
	mov.u32 	%r7, %tid.x;
	mad.lo.s32 	%r8, %r5, %r6, %r7;
	cvt.u64.u32 	%rd4, %r8;
	setp.le.u64 	%p1, %rd31, %rd3;
	setp.le.u64 	%p2, %rd32, %rd4;
	or.pred  	%p3, %p1, %p2;
	setp.eq.s64 	%p4, %rd28, 0;
	or.pred  	%p5, %p3, %p4;
	@%p5 bra 	$L__BB1_12;
	cvta.to.global.u64 	%rd34, %rd24;
	mul.lo.s64 	%rd5, %rd25, %rd3;
	mad.lo.s64 	%rd35, %rd27, %rd3, %rd4;
	shl.b64 	%rd36, %rd35, 2;
	add.s64 	%rd6, %rd34, %rd36;
	ld.global.f32 	%f52, [%rd6];
	add.s64 	%rd37, %rd28, -1;
	and.b64  	%rd7, %rd28, 7;
	setp.lt.u64 	%p6, %rd37, 7;
	mov.b64 	%rd78, 0;
	@%p6 bra 	$L__BB1_4;
	and.b64  	%rd78, %rd28, -8;
	shl.b64 	%rd38, %rd4, 2;
	add.s64 	%rd75, %rd1, %rd38;
	shl.b64 	%rd10, %rd26, 5;
	shl.b64 	%rd39, %rd5, 2;
	add.s64 	%rd40, %rd39, %rd2;
	add.s64 	%rd74, %rd40, 16;
	mov.u64 	%rd76, %rd78;
$L__BB1_3:
	.pragma "nounroll";
	ld.global.f32 	%f9, [%rd74+-16];
	ld.global.f32 	%f10, [%rd75];
	fma.rn.f32 	%f11, %f9, %f10, %f52;
	st.global.f32 	[%rd6], %f11;
	ld.global.f32 	%f12, [%rd74+-12];
	shl.b64 	%rd41, %rd26, 2;
	add.s64 	%rd42, %rd75, %rd41;
	ld.global.f32 	%f13, [%rd42];
	fma.rn.f32 	%f14, %f12, %f13, %f11;
	st.global.f32 	[%rd6], %f14;
	ld.global.f32 	%f15, [%rd74+-8];
	add.s64 	%rd43, %rd42, %rd41;
	ld.global.f32 	%f16, [%rd43];
	fma.rn.f32 	%f17, %f15, %f16, %f14;
	st.global.f32 	[%rd6], %f17;
	ld.global.f32 	%f18, [%rd74+-4];
	add.s64 	%rd44, %rd43, %rd41;
	ld.global.f32 	%f19, [%rd44];
	fma.rn.f32 	%f20, %f18, %f19, %f17;
	st.global.f32 	[%rd6], %f20;
	ld.global.f32 	%f21, [%rd74];
	add.s64 	%rd45, %rd44, %rd41;
	ld.global.f32 	%f22, [%rd45];
	fma.rn.f32 	%f23, %f21, %f22, %f20;
	st.global.f32 	[%rd6], %f23;
	ld.global.f32 	%f24, [%rd74+4];
	add.s64 	%rd46, %rd45, %rd41;
	ld.global.f32 	%f25, [%rd46];
	fma.rn.f32 	%f26, %f24, %f25, %f23;
	st.global.f32 	[%rd6], %f26;
	ld.global.f32 	%f27, [%rd74+8];
	add.s64 	%rd47, %rd46, %rd41;
	ld.global.f32 	%f28, [%rd47];
	fma.rn.f32 	%f29, %f27, %f28, %f26;
	st.global.f32 	[%rd6], %f29;
	ld.global.f32 	%f30, [%rd74+12];
	add.s64 	%rd48, %rd47, %rd41;
	ld.global.f32 	%f31, [%rd48];
	fma.rn.f32 	%f52, %f30, %f31, %f29;
	st.global.f32 	[%rd6], %f52;
	add.s64 	%rd76, %rd76, -8;
	add.s64 	%rd75, %rd75, %rd10;
	add.s64 	%rd74, %rd74, 32;
	setp.ne.s64 	%p7, %rd76, 0;
	@%p7 bra 	$L__BB1_3;
$L__BB1_4:
	setp.eq.s64 	%p8, %rd7, 0;
	@%p8 bra 	$L__BB1_12;
	and.b64  	%rd19, %rd28, 3;
	setp.lt.u64 	%p9, %rd7, 4;
	@%p9 bra 	$L__BB1_7;
	add.s64 	%rd49, %rd78, %rd5;
	shl.b64 	%rd50, %rd49, 2;
	add.s64 	%rd51, %rd2, %rd50;
	ld.global.f32 	%f32, [%rd51];
	mad.lo.s64 	%rd52, %rd78, %rd26, %rd4;
	shl.b64 	%rd53, %rd52, 2;
	add.s64 	%rd54, %rd1, %rd53;
	ld.global.f32 	%f33, [%rd54];
	fma.rn.f32 	%f34, %f32, %f33, %f52;
	st.global.f32 	[%rd6], %f34;
	ld.global.f32 	%f35, [%rd51+4];
	shl.b64 	%rd55, %rd26, 2;
	add.s64 	%rd56, %rd54, %rd55;
	ld.global.f32 	%f36, [%rd56];
	fma.rn.f32 	%f37, %f35, %f36, %f34;
	st.global.f32 	[%rd6], %f37;
	ld.global.f32 	%f38, [%rd51+8];
	add.s64 	%rd57, %rd56, %rd55;
	ld.global.f32 	%f39, [%rd57];
	fma.rn.f32 	%f40, %f38, %f39, %f37;
	st.global.f32 	[%rd6], %f40;
	ld.global.f32 	%f41, [%rd51+12];
	add.s64 	%rd58, %rd57, %rd55;
	ld.global.f32 	%f42, [%rd58];
	fma.rn.f32 	%f52, %f41, %f42, %f40;
	st.global.f32 	[%rd6], %f52;
	add.s64 	%rd78, %rd78, 4;
$L__BB1_7:
	setp.eq.s64 	%p10, %rd19, 0;
	@%p10 bra 	$L__BB1_12;
	setp.eq.s64 	%p11, %rd19, 1;
	@%p11 bra 	$L__BB1_10;
	add.s64 	%rd59, %rd78, %rd5;
	shl.b64 	%rd60, %rd59, 2;
	add.s64 	%rd61, %rd2, %rd60;
	ld.global.f32 	%f43, [%rd61];
	mad.lo.s64 	%rd62, %rd78, %rd26, %rd4;
	shl.b64 	%rd63, %rd62, 2;
	add.s64 	%rd64, %rd1, %rd63;
	ld.global.f32 	%f44, [%rd64];
	fma.rn.f32 	%f45, %f43, %f44, %f52;
	st.global.f32 	[%rd6], %f45;
	ld.global.f32 	%f46, [%rd61+4];
	shl.b64 	%rd65, %rd26, 2;
	add.s64 	%rd66, %rd64, %rd65;
	ld.global.f32 	%f47, [%rd66];
	fma.rn.f32 	%f52, %f46, %f47, %f45;
	st.global.f32 	[%rd6], %f52;
	add.s64 	%rd78, %rd78, 2;
$L__BB1_10:
	and.b64  	%rd67, %rd28, 1;
	setp.eq.b64 	%p12, %rd67, 1;
	not.pred 	%p13, %p12;
	@%p13 bra 	$L__BB1_12;
	add.s64 	%rd68, %rd78, %rd5;
	shl.b64 	%rd69, %rd68, 2;
	add.s64 	%rd70, %rd2, %rd69;
	ld.global.f32 	%f48, [%rd70];
	mad.lo.s64 	%rd71, %rd78, %rd26, %rd4;
	shl.b64 	%rd72, %rd71, 2;
	add.s64 	%rd73, %rd1, %rd72;
	ld.global.f32 	%f49, [%rd73];
	fma.rn.f32 	%f50, %f48, %f49, %f52;
	st.global.f32 	[%rd6], %f50;
$L__BB1_12:
	ret;

}


// ===== COMPILED SASS (sm_100) =====

	.target	sm_100

	.elftype	@"ET_EXEC"


//--------------------- .note.nv.tkinfo           --------------------------
	.section	.note.nv.tkinfo,"",@"SHT_NOTE"
	.sectionflags	@"SHF_NOTE_NV_TKINFO"
	.tkinfo
        /*0018*/ 	.word	0x00000002
        /*0030*/ 	.string	""
        /*0030*/ 	.string	"ptxas"
        /*0030*/ 	.string	"Cuda compilation tools, release 13.0, V13.0.88"
        /*0030*/ 	.string	"Build cuda_13.0.r13.0/compiler.36424714_0"
        /*0030*/ 	.string	"-arch sm_100 -m 64 "



//--------------------- .note.nv.cuinfo           --------------------------
	.section	.note.nv.cuinfo,"",@"SHT_NOTE"
	.sectionflags	@"SHF_NOTE_NV_CUINFO"
        /*0018*/ 	.short	0x0002
        /*001a*/ 	.short	0x0064
        /*001c*/ 	.short	0x0082
	.zero		2


//--------------------- .nv.info                  --------------------------
	.section	.nv.info,"",@"SHT_CUDA_INFO"
	.align	4


	//----- nvinfo : EIATTR_REGCOUNT
	.align		4
        /*0000*/ 	.byte	0x04, 0x2f
        /*0002*/ 	.short	(.L_1 - .L_0)
	.align		4
.L_0:
        /*0004*/ 	.word	index@(_Z13matmul_kernelPKfS0_Pfmmmmmm)
        /*0008*/ 	.word	0x00000018


	//----- nvinfo : EIATTR_FRAME_SIZE
	.align		4
.L_1:
        /*000c*/ 	.byte	0x04, 0x11
        /*000e*/ 	.short	(.L_3 - .L_2)
	.align		4
.L_2:
        /*0010*/ 	.word	index@(_Z13matmul_kernelPKfS0_Pfmmmmmm)
        /*0014*/ 	.word	0x00000000


	//----- nvinfo : EIATTR_REGCOUNT
	.align		4
.L_3:
        /*0018*/ 	.byte	0x04, 0x2f
        /*001a*/ 	.short	(.L_5 - .L_4)
	.align		4
.L_4:
        /*001c*/ 	.word	index@(_Z22matmul_parallel_kernelPKfS0_Pfmmmmmm)
        /*0020*/ 	.word	0x00000020


	//----- nvinfo : EIATTR_FRAME_SIZE
	.align		4
.L_5:
        /*0024*/ 	.byte	0x04, 0x11
        /*0026*/ 	.short	(.L_7 - .L_6)
	.align		4
.L_6:
        /*0028*/ 	.word	index@(_Z22matmul_parallel_kernelPKfS0_Pfmmmmmm)
        /*002c*/ 	.word	0x00000000


	//----- nvinfo : EIATTR_MIN_STACK_SIZE
	.align		4
.L_7:
        /*0030*/ 	.byte	0x04, 0x12
        /*0032*/ 	.short	(.L_9 - .L_8)
	.align		4
.L_8:
        /*0034*/ 	.word	index@(_Z22matmul_parallel_kernelPKfS0_Pfmmmmmm)
        /*0038*/ 	.word	0x00000000


	//----- nvinfo : EIATTR_MIN_STACK_SIZE
	.align		4
.L_9:
        /*003c*/ 	.byte	0x04, 0x12
        /*003e*/ 	.short	(.L_11 - .L_10)
	.align		4
.L_10:
        /*0040*/ 	.word	index@(_Z13matmul_kernelPKfS0_Pfmmmmmm)
        /*0044*/ 	.word	0x00000000
.L_11:


//--------------------- .nv.compat                --------------------------
	.section	.nv.compat,"",@"SHT_CUDA_COMPAT_INFO"
	.align	4
        /*0000*/ 	.byte	0x02, 0x09, 0x00, 0x00, 0x02, 0x02, 0x01, 0x00, 0x02, 0x05, 0x05, 0x00, 0x03, 0x07, 0x01, 0x01
        /*0010*/ 	.byte	0x02, 0x03, 0x00, 0x00, 0x02, 0x06, 0x01, 0x00, 0x04, 0x0b, 0x08, 0x00, 0x09, 0x00, 0x00, 0x00
        /*0020*/ 	.byte	0x00, 0x00, 0x00, 0x00


//--------------------- .nv.info._Z22matmul_parallel_kernelPKfS0_Pfmmmmmm --------------------------
	.section	.nv.info._Z22matmul_parallel_kernelPKfS0_Pfmmmmmm,"",@"SHT_CUDA_INFO"
	.sectionflags	@""
	.align	4


	//----- nvinfo : EIATTR_CUDA_API_VERSION
	.align		4
        /*0000*/ 	.byte	0x04, 0x37
        /*0002*/ 	.short	(.L_13 - .L_12)
.L_12:
        /*0004*/ 	.word	0x00000082


	//----- nvinfo : EIATTR_KPARAM_INFO
	.align		4
.L_13:
        /*0008*/ 	.byte	0x04, 0x17
        /*000a*/ 	.short	(.L_15 - .L_14)
.L_14:
        /*000c*/ 	.word	0x00000000
        /*0010*/ 	.short	0x0008
        /*0012*/ 	.short	0x0040
        /*0014*/ 	.byte	0x00, 0xf0, 0x21, 0x00


	//----- nvinfo : EIATTR_KPARAM_INFO
	.align		4
.L_15:
        /*0018*/ 	.byte	0x04, 0x17
        /*001a*/ 	.short	(.L_17 - .L_16)
.L_16:
        /*001c*/ 	.word	0x00000000
        /*0020*/ 	.short	0x0007
        /*0022*/ 	.short	0x0038
        /*0024*/ 	.byte	0x00, 0xf0, 0x21, 0x00


	//----- nvinfo : EIATTR_KPARAM_INFO
	.align		4
.L_17:
        /*0028*/ 	.byte	0x04, 0x17
        /*002a*/ 	.short	(.L_19 - .L_18)
.L_18:
        /*002c*/ 	.word	0x00000000
        /*0030*/ 	.short	0x0006
        /*0032*/ 	.short	0x0030
        /*0034*/ 	.byte	0x00, 0xf0, 0x21, 0x00


	//----- nvinfo : EIATTR_KPARAM_INFO
	.align		4
.L_19:
        /*0038*/ 	.byte	0x04, 0x17
        /*003a*/ 	.short	(.L_21 - .L_20)
.L_20:
        /*003c*/ 	.word	0x00000000
        /*0040*/ 	.short	0x0005
        /*0042*/ 	.short	0x0028
        /*0044*/ 	.byte	0x00, 0xf0, 0x21, 0x00


	//----- nvinfo : EIATTR_KPARAM_INFO
	.align		4
.L_21:
        /*0048*/ 	.byte	0x04, 0x17
        /*004a*/ 	.short	(.L_23 - .L_22)
.L_22:
        /*004c*/ 	.word	0x00000000
        /*0050*/ 	.short	0x0004
        /*0052*/ 	.short	0x0020
        /*0054*/ 	.byte	0x00, 0xf0, 0x21, 0x00


	//----- nvinfo : EIATTR_KPARAM_INFO
	.align		4
.L_23:
        /*0058*/ 	.byte	0x04, 0x17
        /*005a*/ 	.short	(.L_25 - .L_24)
.L_24:
        /*005c*/ 	.word	0x00000000
        /*0060*/ 	.short	0x0003
        /*0062*/ 	.short	0x0018
        /*0064*/ 	.byte	0x00, 0xf0, 0x21, 0x00


	//----- nvinfo : EIATTR_KPARAM_INFO
	.align		4
.L_25:
        /*0068*/ 	.byte	0x04, 0x17
        /*006a*/ 	.short	(.L_27 - .L_26)
.L_26:
        /*006c*/ 	.word	0x00000000
        /*0070*/ 	.short	0x0002
        /*0072*/ 	.short	0x0010
        /*0074*/ 	.byte	0x00, 0xf5, 0x21, 0x00


	//----- nvinfo : EIATTR_KPARAM_INFO
	.align		4
.L_27:
        /*0078*/ 	.byte	0x04, 0x17
        /*007a*/ 	.short	(.L_29 - .L_28)
.L_28:
        /*007c*/ 	.word	0x00000000
        /*0080*/ 	.short	0x0001
        /*0082*/ 	.short	0x0008
        /*0084*/ 	.byte	0x00, 0xf5, 0x21, 0x00


	//----- nvinfo : EIATTR_KPARAM_INFO
	.align		4
.L_29:
        /*0088*/ 	.byte	0x04, 0x17
        /*008a*/ 	.short	(.L_31 - .L_30)
.L_30:
        /*008c*/ 	.word	0x00000000
        /*0090*/ 	.short	0x0000
        /*0092*/ 	.short	0x0000
        /*0094*/ 	.byte	0x00, 0xf5, 0x21, 0x00


	//----- nvinfo : EIATTR_SPARSE_MMA_MASK
	.align		4
.L_31:
        /*0098*/ 	.byte	0x03, 0x50
        /*009a*/ 	.short	0x0000


	//----- nvinfo : EIATTR_MAXREG_COUNT
	.align		4
        /*009c*/ 	.byte	0x03, 0x1b
        /*009e*/ 	.short	0x00ff


	//----- nvinfo : EIATTR_MERCURY_ISA_VERSION
	.align		4
        /*00a0*/ 	.byte	0x03, 0x5f
        /*00a2*/ 	.short	0x0101


	//----- nvinfo : EIATTR_VRC_CTA_INIT_COUNT
	.align		4
        /*00a4*/ 	.byte	0x02, 0x4a
	.zero		1
	.zero		1


	//----- nvinfo : EIATTR_EXIT_INSTR_OFFSETS
	.align		4
        /*00a8*/ 	.byte	0x04, 0x1c
        /*00aa*/ 	.short	(.L_33 - .L_32)


	//   ....[0]....
.L_32:
        /*00ac*/ 	.word	0x00000120


	//   ....[1]....
        /*00b0*/ 	.word	0x00000700


	//   ....[2]....
        /*00b4*/ 	.word	0x000009e0


	//   ....[3]....
        /*00b8*/ 	.word	0x00000bc0


	//   ....[4]....
        /*00bc*/ 	.word	0x00000cc0


	//----- nvinfo : EIATTR_CBANK_PARAM_SIZE
	.align		4
.L_33:
        /*00c0*/ 	.byte	0x03, 0x19
        /*00c2*/ 	.short	0x0048


	//----- nvinfo : EIATTR_PARAM_CBANK
	.align		4
        /*00c4*/ 	.byte	0x04, 0x0a
        /*00c6*/ 	.short	(.L_35 - .L_34)
	.align		4
.L_34:
        /*00c8*/ 	.word	index@(.nv.constant0._Z22matmul_parallel_kernelPKfS0_Pfmmmmmm)
        /*00cc*/ 	.short	0x0380
        /*00ce*/ 	.short	0x0048


	//----- nvinfo : EIATTR_SW_WAR
	.align		4
.L_35:
        /*00d0*/ 	.byte	0x04, 0x36
        /*00d2*/ 	.short	(.L_37 - .L_36)
.L_36:
        /*00d4*/ 	.word	0x00000008
.L_37:


//--------------------- .nv.info._Z13matmul_kernelPKfS0_Pfmmmmmm --------------------------
	.section	.nv.info._Z13matmul_kernelPKfS0_Pfmmmmmm,"",@"SHT_CUDA_INFO"
	.sectionflags	@""
	.align	4


	//----- nvinfo : EIATTR_CUDA_API_VERSION
	.align		4
        /*0000*/ 	.byte	0x04, 0x37
        /*0002*/ 	.short	(.L_39 - .L_38)
.L_38:
        /*0004*/ 	.word	0x00000082


	//----- nvinfo : EIATTR_KPARAM_INFO
	.align		4
.L_39:
        /*0008*/ 	.byte	0x04, 0x17
        /*000a*/ 	.short	(.L_41 - .L_40)
.L_40:
        /*000c*/ 	.word	0x00000000
        /*0010*/ 	.short	0x0008
        /*0012*/ 	.short	0x0040
        /*0014*/ 	.byte	0x00, 0xf0, 0x21, 0x00


	//----- nvinfo : EIATTR_KPARAM_INFO
	.align		4
.L_41:
        /*0018*/ 	.byte	0x04, 0x17
        /*001a*/ 	.short	(.L_43 - .L_42)
.L_42:
        /*001c*/ 	.word	0x00000000
        /*0020*/ 	.short	0x0007
        /*0022*/ 	.short	0x0038
        /*0024*/ 	.byte	0x00, 0xf0, 0x21, 0x00


	//----- nvinfo : EIATTR_KPARAM_INFO
	.align		4
.L_43:
        /*0028*/ 	.byte	0x04, 0x17
        /*002a*/ 	.short	(.L_45 - .L_44)
.L_44:
        /*002c*/ 	.word	0x00000000
        /*0030*/ 	.short	0x0006
        /*0032*/ 	.short	0x0030
        /*0034*/ 	.byte	0x00, 0xf0, 0x21, 0x00


	//----- nvinfo : EIATTR_KPARAM_INFO
	.align		4
.L_45:
        /*0038*/ 	.byte	0x04, 0x17
        /*003a*/ 	.short	(.L_47 - .L_46)
.L_46:
        /*003c*/ 	.word	0x00000000
        /*0040*/ 	.short	0x0005
        /*0042*/ 	.short	0x0028
        /*0044*/ 	.byte	0x00, 0xf0, 0x21, 0x00


	//----- nvinfo : EIATTR_KPARAM_INFO
	.align		4
.L_47:
        /*0048*/ 	.byte	0x04, 0x17
        /*004a*/ 	.short	(.L_49 - .L_48)
.L_48:
        /*004c*/ 	.word	0x00000000
        /*0050*/ 	.short	0x0004
        /*0052*/ 	.short	0x0020
        /*0054*/ 	.byte	0x00, 0xf0, 0x21, 0x00


	//----- nvinfo : EIATTR_KPARAM_INFO
	.align		4
.L_49:
        /*0058*/ 	.byte	0x04, 0x17
        /*005a*/ 	.short	(.L_51 - .L_50)
.L_50:
        /*005c*/ 	.word	0x00000000
        /*0060*/ 	.short	0x0003
        /*0062*/ 	.short	0x0018
        /*0064*/ 	.byte	0x00, 0xf0, 0x21, 0x00


	//----- nvinfo : EIATTR_KPARAM_INFO
	.align		4
.L_51:
        /*0068*/ 	.byte	0x04, 0x17
        /*006a*/ 	.short	(.L_53 - .L_52)
.L_52:
        /*006c*/ 	.word	0x00000000
        /*0070*/ 	.short	0x0002
        /*0072*/ 	.short	0x0010
        /*0074*/ 	.byte	0x00, 0xf5, 0x21, 0x00


	//----- nvinfo : EIATTR_KPARAM_INFO
	.align		4
.L_53:
        /*0078*/ 	.byte	0x04, 0x17
        /*007a*/ 	.short	(.L_55 - .L_54)
.L_54:
        /*007c*/ 	.word	0x00000000
        /*0080*/ 	.short	0x0001
        /*0082*/ 	.short	0x0008
        /*0084*/ 	.byte	0x00, 0xf5, 0x21, 0x00


	//----- nvinfo : EIATTR_KPARAM_INFO
	.align		4
.L_55:
        /*0088*/ 	.byte	0x04, 0x17
        /*008a*/ 	.short	(.L_57 - .L_56)
.L_56:
        /*008c*/ 	.word	0x00000000
        /*0090*/ 	.short	0x0000
        /*0092*/ 	.short	0x0000
        /*0094*/ 	.byte	0x00, 0xf5, 0x21, 0x00


	//----- nvinfo : EIATTR_SPARSE_MMA_MASK
	.align		4
.L_57:
        /*0098*/ 	.byte	0x03, 0x50
        /*009a*/ 	.short	0x0000


	//----- nvinfo : EIATTR_MAXREG_COUNT
	.align		4
        /*009c*/ 	.byte	0x03, 0x1b
        /*009e*/ 	.short	0x00ff


	//----- nvinfo : EIATTR_MERCURY_ISA_VERSION
	.align		4
        /*00a0*/ 	.byte	0x03, 0x5f
        /*00a2*/ 	.short	0x0101


	//----- nvinfo : EIATTR_VRC_CTA_INIT_COUNT
	.align		4
        /*00a4*/ 	.byte	0x02, 0x4a
	.zero		1
	.zero		1


	//----- nvinfo : EIATTR_EXIT_INSTR_OFFSETS
	.align		4
        /*00a8*/ 	.byte	0x04, 0x1c
        /*00aa*/ 	.short	(.L_59 - .L_58)


	//   ....[0]....
.L_58:
        /*00ac*/ 	.word	0x000000a0


	//   ....[1]....
        /*00b0*/ 	.word	0x00000f50


	//----- nvinfo : EIATTR_CBANK_PARAM_SIZE
	.align		4
.L_59:
        /*00b4*/ 	.byte	0x03, 0x19
        /*00b6*/ 	.short	0x0048


	//----- nvinfo : EIATTR_PARAM_CBANK
	.align		4
        /*00b8*/ 	.byte	0x04, 0x0a
        /*00ba*/ 	.short	(.L_61 - .L_60)
	.align		4
.L_60:
        /*00bc*/ 	.word	index@(.nv.constant0._Z13matmul_kernelPKfS0_Pfmmmmmm)
        /*00c0*/ 	.short	0x0380
        /*00c2*/ 	.short	0x0048


	//----- nvinfo : EIATTR_SW_WAR
	.align		4
.L_61:
        /*00c4*/ 	.byte	0x04, 0x36
        /*00c6*/ 	.short	(.L_63 - .L_62)
.L_62:
        /*00c8*/ 	.word	0x00000008
.L_63:


//--------------------- .nv.callgraph             --------------------------
	.section	.nv.callgraph,"",@"SHT_CUDA_CALLGRAPH"
	.align	4
	.sectionentsize	8
	.align		4
        /*0000*/ 	.word	0x00000000
	.align		4
        /*0004*/ 	.word	0xffffffff
	.align		4
        /*0008*/ 	.word	0x00000000
	.align		4
        /*000c*/ 	.word	0xfffffffe
	.align		4
        /*0010*/ 	.word	0x00000000
	.align		4
        /*0014*/ 	.word	0xfffffffd
	.align		4
        /*0018*/ 	.word	0x00000000
	.align		4
        /*001c*/ 	.word	0xfffffffc


//--------------------- .text._Z22matmul_parallel_kernelPKfS0_Pfmmmmmm --------------------------
	.section	.text._Z22matmul_parallel_kernelPKfS0_Pfmmmmmm,"ax",@progbits
	.align	128
        .global         _Z22matmul_parallel_kernelPKfS0_Pfmmmmmm
        .type           _Z22matmul_parallel_kernelPKfS0_Pfmmmmmm,@function
        .size           _Z22matmul_parallel_kernelPKfS0_Pfmmmmmm,(.L_x_13 - _Z22matmul_parallel_kernelPKfS0_Pfmmmmmm)
        .other          _Z22matmul_parallel_kernelPKfS0_Pfmmmmmm,@"STO_CUDA_ENTRY STV_DEFAULT"
_Z22matmul_parallel_kernelPKfS0_Pfmmmmmm:
.text._Z22matmul_parallel_kernelPKfS0_Pfmmmmmm:
[----:B------:R-:W-:Y:S01]  /*0000*/  LDC R1, c[0x0][0x37c] ;  /* 0x0000df00ff017b82 */ /* 0x000fe20000000800 */
[----:B------:R-:W0:Y:S07]  /*0010*/  S2R R11, SR_TID.X ;  /* 0x00000000000b7919 */ /* 0x000e2e0000002100 */
[----:B------:R-:W1:Y:S01]  /*0020*/  LDC R7, c[0x0][0x364] ;  /* 0x0000d900ff077b82 */ /* 0x000e620000000800 */
[----:B------:R-:W2:Y:S01]  /*0030*/  LDCU.64 UR6, c[0x0][0x3c0] ;  /* 0x00007800ff0677ac */ /* 0x000ea20008000a00 */
[----:B------:R-:W1:Y:S06]  /*0040*/  S2R R0, SR_TID.Y ;  /* 0x0000000000007919 */ /* 0x000e6c0000002200 */
[----:B------:R-:W0:Y:S08]  /*0050*/  S2UR UR5, SR_CTAID.X ;  /* 0x00000000000579c3 */ /* 0x000e300000002500 */
[----:B------:R-:W0:Y:S08]  /*0060*/  LDC R10, c[0x0][0x360] ;  /* 0x0000d800ff0a7b82 */ /* 0x000e300000000800 */
[----:B------:R-:W1:Y:S08]  /*0070*/  S2UR UR4, SR_CTAID.Y ;  /* 0x00000000000479c3 */ /* 0x000e700000002600 */
[----:B------:R-:W3:Y:S08]  /*0080*/  LDC.64 R4, c[0x0][0x3b0] ;  /* 0x0000ec00ff047b82 */ /* 0x000ef00000000a00 */
[----:B------:R-:W4:Y:S01]  /*0090*/  LDC.64 R2, c[0x0][0x3b8] ;  /* 0x0000ee00ff027b82 */ /* 0x000f220000000a00 */
[----:B0-----:R-:W-:-:S05]  /*00a0*/  IMAD R10, R10, UR5, R11 ;  /* 0x000000050a0a7c24 */ /* 0x001fca000f8e020b */
[----:B--2---:R-:W-:Y:S01]  /*00b0*/  ISETP.GE.U32.AND P0, PT, R10, UR6, PT ;  /* 0x000000060a007c0c */ /* 0x004fe2000bf06070 */
[----:B-1----:R-:W-:-:S03]  /*00c0*/  IMAD R7, R7, UR4, R0 ;  /* 0x0000000407077c24 */ /* 0x002fc6000f8e0200 */
[----:B------:R-:W-:Y:S02]  /*00d0*/  ISETP.GE.U32.AND.EX P0, PT, RZ, UR7, PT, P0 ;  /* 0x00000007ff007c0c */ /* 0x000fe4000bf06100 */
[----:B---3--:R-:W-:-:S04]  /*00e0*/  ISETP.GE.U32.AND P1, PT, R7, R4, PT ;  /* 0x000000040700720c */ /* 0x008fc80003f26070 */
[----:B------:R-:W-:Y:S02]  /*00f0*/  ISETP.GE.U32.OR.EX P0, PT, RZ, R5, P0, P1 ;  /* 0x00000005ff00720c */ /* 0x000fe40000706510 */
[----:B----4-:R-:W-:-:S04]  /*0100*/  ISETP.EQ.U32.AND P2, PT, R2, RZ, PT ;  /* 0x000000ff0200720c */ /* 0x010fc80003f42070 */
[----:B------:R-:W-:-:S13]  /*0110*/  ISETP.EQ.OR.EX P0, PT, R3, RZ, P0, P2 ;  /* 0x000000ff0300720c */ /* 0x000fda0000702720 */
[----:B------:R-:W-:Y:S05]  /*0120*/  @P0 EXIT ;  /* 0x000000000000094d */ /* 0x000fea0003800000 */
[----:B------:R-:W0:Y:S01]  /*0130*/  LDCU.64 UR6, c[0x0][0x3a8] ;  /* 0x00007500ff0677ac */ /* 0x000e220008000a00 */
[C---:B------:R-:W-:Y:S01]  /*0140*/  IADD3 R6, P0, PT, R2.reuse, -0x1, RZ ;  /* 0xffffffff02067810 */ /* 0x040fe20007f1e0ff */
[----:B------:R-:W-:Y:S01]  /*0150*/  IMAD.MOV.U32 R11, RZ, RZ, RZ ;  /* 0x000000ffff0b7224 */ /* 0x000fe200078e00ff */
[----:B------:R-:W-:Y:S01]  /*0160*/  LOP3.LUT R0, R2, 0x7, RZ, 0xc0, !PT ;  /* 0x0000000702007812 */ /* 0x000fe200078ec0ff */
[----:B------:R-:W1:Y:S01]  /*0170*/  LDCU.128 UR8, c[0x0][0x390] ;  /* 0x00007200ff0877ac */ /* 0x000e620008000c00 */
[----:B------:R-:W-:Y:S01]  /*0180*/  ISETP.GE.U32.AND P1, PT, R6, 0x7, PT ;  /* 0x000000070600780c */ /* 0x000fe20003f26070 */
[----:B------:R-:W-:Y:S01]  /*0190*/  IMAD.MOV.U32 R8, RZ, RZ, RZ ;  /* 0x000000ffff087224 */ /* 0x000fe200078e00ff */
[----:B------:R-:W-:Y:S01]  /*01a0*/  IADD3.X R3, PT, PT, R3, -0x1, RZ, P0, !PT ;  /* 0xffffffff03037810 */ /* 0x000fe200007fe4ff */
[----:B------:R-:W2:Y:S01]  /*01b0*/  LDCU.64 UR4, c[0x0][0x358] ;  /* 0x00006b00ff0477ac */ /* 0x000ea20008000a00 */
[----:B------:R-:W-:Y:S02]  /*01c0*/  ISETP.NE.U32.AND P0, PT, R0, RZ, PT ;  /* 0x000000ff0000720c */ /* 0x000fe40003f05070 */
[----:B------:R-:W-:-:S02]  /*01d0*/  ISETP.GE.U32.AND.EX P1, PT, R3, RZ, PT, P1 ;  /* 0x000000ff0300720c */ /* 0x000fc40003f26110 */
[----:B------:R-:W-:Y:S01]  /*01e0*/  ISETP.NE.AND.EX P0, PT, RZ, RZ, PT, P0 ;  /* 0x000000ffff00720c */ /* 0x000fe20003f05300 */
[----:B0-----:R-:W-:-:S04]  /*01f0*/  IMAD.WIDE.U32 R4, R7, UR6, R10 ;  /* 0x0000000607047c25 */ /* 0x001fc8000f8e000a */
[C---:B------:R-:W-:Y:S01]  /*0200*/  IMAD R5, R7.reuse, UR7, R5 ;  /* 0x0000000707057c24 */ /* 0x040fe2000f8e0205 */
[----:B-1----:R-:W-:Y:S01]  /*0210*/  LEA R12, P2, R4, UR8, 0x2 ;  /* 0x00000008040c7c11 */ /* 0x002fe2000f8410ff */
[----:B------:R-:W-:-:S03]  /*0220*/  IMAD.WIDE.U32 R14, R7, UR10, RZ ;  /* 0x0000000a070e7c25 */ /* 0x000fc6000f8e00ff */
[----:B------:R-:W-:Y:S01]  /*0230*/  LEA.HI.X R13, R4, UR9, R5, 0x2, P2 ;  /* 0x00000009040d7c11 */ /* 0x000fe200090f1405 */
[----:B------:R-:W-:Y:S02]  /*0240*/  IMAD R26, R7, UR11, R15 ;  /* 0x0000000b071a7c24 */ /* 0x000fe4000f8e020f */
[----:B------:R-:W-:Y:S02]  /*0250*/  IMAD.MOV.U32 R7, RZ, RZ, RZ ;  /* 0x000000ffff077224 */ /* 0x000fe400078e00ff */
[----:B--2---:R0:W5:Y:S01]  /*0260*/  LDG.E R23, desc[UR4][R12.64] ;  /* 0x000000040c177981 */ /* 0x004162000c1e1900 */
[----:B------:R-:W-:Y:S05]  /*0270*/  @!P1 BRA `(.L_x_0) ;  /* 0x0000000400209947 */ /* 0x000fea0003800000 */
[----:B------:R-:W1:Y:S01]  /*0280*/  LDCU.128 UR8, c[0x0][0x380] ;  /* 0x00007000ff0877ac */ /* 0x000e620008000c00 */
[----:B------:R-:W2:Y:S01]  /*0290*/  LDC.64 R16, c[0x0][0x3a0] ;  /* 0x0000e800ff107b82 */ /* 0x000ea20000000a00 */
[----:B------:R-:W-:-:S05]  /*02a0*/  LOP3.LUT R8, R2, 0xfffffff8, RZ, 0xc0, !PT ;  /* 0xfffffff802087812 */ /* 0x000fca00078ec0ff */
[----:B------:R-:W-:Y:S02]  /*02b0*/  IMAD.MOV.U32 R4, RZ, RZ, R8 ;  /* 0x000000ffff047224 */ /* 0x000fe400078e0008 */
[----:B------:R-:W3:Y:S01]  /*02c0*/  LDC R7, c[0x0][0x3bc] ;  /* 0x0000ef00ff077b82 */ /* 0x000ee20000000800 */
[----:B-1----:R-:W-:Y:S02]  /*02d0*/  LEA R6, P1, R10, UR10, 0x2 ;  /* 0x0000000a0a067c11 */ /* 0x002fe4000f8210ff */
[----:B------:R-:W-:Y:S02]  /*02e0*/  LEA R18, P2, R14, UR8, 0x2 ;  /* 0x000000080e127c11 */ /* 0x000fe4000f8410ff */
[----:B------:R-:W-:Y:S02]  /*02f0*/  LEA.HI.X R5, R10, UR11, RZ, 0x2, P1 ;  /* 0x0000000b0a057c11 */ /* 0x000fe400088f14ff */
[----:B------:R-:W-:Y:S01]  /*0300*/  LEA.HI.X R19, R14, UR9, R26, 0x2, P2 ;  /* 0x000000090e137c11 */ /* 0x000fe200090f141a */
[----:B--2---:R-:W-:Y:S01]  /*0310*/  IMAD.SHL.U32 R27, R16, 0x4, RZ ;  /* 0x00000004101b7824 */ /* 0x004fe200078e00ff */
[----:B------:R-:W-:-:S02]  /*0320*/  IADD3 R18, P1, PT, R18, 0x10, RZ ;  /* 0x0000001012127810 */ /* 0x000fc40007f3e0ff */
[C-C-:B------:R-:W-:Y:S02]  /*0330*/  SHF.L.U64.HI R3, R16.reuse, 0x5, R17.reuse ;  /* 0x0000000510037819 */ /* 0x140fe40000010211 */
[----:B------:R-:W-:Y:S01]  /*0340*/  SHF.L.U64.HI R17, R16, 0x2, R17 ;  /* 0x0000000210117819 */ /* 0x000fe20000010211 */
[----:B------:R-:W-:Y:S02]  /*0350*/  IMAD.X R19, RZ, RZ, R19, P1 ;  /* 0x000000ffff137224 */ /* 0x000fe400008e0613 */
[----:B---3--:R-:W-:-:S07]  /*0360*/  IMAD.MOV.U32 R9, RZ, RZ, R7 ;  /* 0x000000ffff097224 */ /* 0x008fce00078e0007 */
.L_x_1:
[----:B------:R-:W-:Y:S01]  /*0370*/  IMAD.MOV.U32 R24, RZ, RZ, R6 ;  /* 0x000000ffff187224 */ /* 0x000fe200078e0006 */
[----:B------:R-:W2:Y:S01]  /*0380*/  LDG.E R22, desc[UR4][R18.64+-0x10] ;  /* 0xfffff00412167981 */ /* 0x000ea2000c1e1900 */
[----:B------:R-:W-:-:S05]  /*0390*/  IMAD.MOV.U32 R25, RZ, RZ, R5 ;  /* 0x000000ffff197224 */ /* 0x000fca00078e0005 */
[----:B------:R-:W2:Y:S01]  /*03a0*/  LDG.E R21, desc[UR4][R24.64] ;  /* 0x0000000418157981 */ /* 0x000ea2000c1e1900 */
[----:B------:R-:W-:Y:S01]  /*03b0*/  IADD3 R20, P1, PT, R6, R27, RZ ;  /* 0x0000001b06147210 */ /* 0x000fe20007f3e0ff */
[----:B-12--5:R-:W-:-:S04]  /*03c0*/  FFMA R29, R22, R21, R23 ;  /* 0x00000015161d7223 */ /* 0x026fc80000000017 */
[----:B------:R-:W-:Y:S01]  /*03d0*/  IMAD.X R21, R5, 0x1, R17, P1 ;  /* 0x0000000105157824 */ /* 0x000fe200008e0611 */
[----:B------:R1:W-:Y:S04]  /*03e0*/  STG.E desc[UR4][R12.64], R29 ;  /* 0x0000001d0c007986 */ /* 0x0003e8000c101904 */
[----:B------:R-:W2:Y:S04]  /*03f0*/  LDG.E R23, desc[UR4][R20.64] ;  /* 0x0000000414177981 */ /* 0x000ea8000c1e1900 */
[----:B------:R-:W2:Y:S02]  /*0400*/  LDG.E R22, desc[UR4][R18.64+-0xc] ;  /* 0xfffff40412167981 */ /* 0x000ea4000c1e1900 */
[----:B--2---:R-:W-:Y:S01]  /*0410*/  FFMA R28, R22, R23, R29 ;  /* 0x00000017161c7223 */ /* 0x004fe2000000001d */
[----:B------:R-:W-:-:S05]  /*0420*/  IADD3 R22, P1, PT, R20, R27, RZ ;  /* 0x0000001b14167210 */ /* 0x000fca0007f3e0ff */
[----:B------:R-:W-:Y:S01]  /*0430*/  IMAD.X R23, R21, 0x1, R17, P1 ;  /* 0x0000000115177824 */ /* 0x000fe200008e0611 */
[----:B------:R-:W-:Y:S04]  /*0440*/  STG.E desc[UR4][R12.64], R28 ;  /* 0x0000001c0c007986 */ /* 0x000fe8000c101904 */
[----:B------:R-:W1:Y:S04]  /*0450*/  LDG.E R24, desc[UR4][R22.64] ;  /* 0x0000000416187981 */ /* 0x000e68000c1e1900 */
[----:B------:R-:W1:Y:S02]  /*0460*/  LDG.E R25, desc[UR4][R18.64+-0x8] ;  /* 0xfffff80412197981 */ /* 0x000e64000c1e1900 */
[----:B-1----:R-:W-:Y:S01]  /*0470*/  FFMA R29, R25, R24, R28 ;  /* 0x00000018191d7223 */ /* 0x002fe2000000001c */
[----:B------:R-:W-:-:S05]  /*0480*/  IADD3 R24, P1, PT, R22, R27, RZ ;  /* 0x0000001b16187210 */ /* 0x000fca0007f3e0ff */
[----:B------:R-:W-:Y:S01]  /*0490*/  IMAD.X R25, R23, 0x1, R17, P1 ;  /* 0x0000000117197824 */ /* 0x000fe200008e0611 */
[----:B------:R1:W-:Y:S04]  /*04a0*/  STG.E desc[UR4][R12.64], R29 ;  /* 0x0000001d0c007986 */ /* 0x0003e8000c101904 */
[----:B------:R-:W1:Y:S04]  /*04b0*/  LDG.E R21, desc[UR4][R24.64] ;  /* 0x0000000418157981 */ /* 0x000e68000c1e1900 */
[----:B------:R-:W1:Y:S02]  /*04c0*/  LDG.E R20, desc[UR4][R18.64+-0x4] ;  /* 0xfffffc0412147981 */ /* 0x000e64000c1e1900 */
[----:B-1----:R-:W-:Y:S01]  /*04d0*/  FFMA R29, R20, R21, R29 ;  /* 0x00000015141d7223 */ /* 0x002fe2000000001d */
[----:B------:R-:W-:-:S05]  /*04e0*/  IADD3 R20, P1, PT, R24, R27, RZ ;  /* 0x0000001b18147210 */ /* 0x000fca0007f3e0ff */
        /* <DEDUP_REMOVED lines=21> */
[----:B------:R3:W2:Y:S01]  /*0640*/  LDG.E R22, desc[UR4][R18.64+0xc] ;  /* 0x00000c0412167981 */ /* 0x0006a2000c1e1900 */
[----:B------:R-:W-:-:S04]  /*0650*/  IADD3 R4, P1, PT, R4, -0x8, RZ ;  /* 0xfffffff804047810 */ /* 0x000fc80007f3e0ff */
[----:B------:R-:W-:Y:S02]  /*0660*/  IADD3.X R9, PT, PT, R9, -0x1, RZ, P1, !PT ;  /* 0xffffffff09097810 */ /* 0x000fe40000ffe4ff */
[----:B------:R-:W-:-:S04]  /*0670*/  ISETP.NE.U32.AND P1, PT, R4, RZ, PT ;  /* 0x000000ff0400720c */ /* 0x000fc80003f25070 */
[----:B------:R-:W-:Y:S02]  /*0680*/  ISETP.NE.AND.EX P1, PT, R9, RZ, PT, P1 ;  /* 0x000000ff0900720c */ /* 0x000fe40003f25310 */
[----:B------:R-:W-:Y:S02]  /*0690*/  LEA R6, P2, R16, R6, 0x5 ;  /* 0x0000000610067211 */ /* 0x000fe400078428ff */
[----:B---3--:R-:W-:-:S03]  /*06a0*/  IADD3 R18, P3, PT, R18, 0x20, RZ ;  /* 0x0000002012127810 */ /* 0x008fc60007f7e0ff */
[----:B------:R-:W-:Y:S02]  /*06b0*/  IMAD.X R5, R5, 0x1, R3, P2 ;  /* 0x0000000105057824 */ /* 0x000fe400010e0603 */
[----:B------:R-:W-:Y:S02]  /*06c0*/  IMAD.X R19, RZ, RZ, R19, P3 ;  /* 0x000000ffff137224 */ /* 0x000fe400018e0613 */
[----:B--2---:R-:W-:-:S05]  /*06d0*/  FFMA R23, R22, R20, R29 ;  /* 0x0000001416177223 */ /* 0x004fca000000001d */
[----:B------:R1:W-:Y:S01]  /*06e0*/  STG.E desc[UR4][R12.64], R23 ;  /* 0x000000170c007986 */ /* 0x0003e2000c101904 */
[----:B------:R-:W-:Y:S05]  /*06f0*/  @P1 BRA `(.L_x_1) ;  /* 0xfffffffc001c1947 */ /* 0x000fea000383ffff */
.L_x_0:
[----:B------:R-:W-:Y:S05]  /*0700*/  @!P0 EXIT ;  /* 0x000000000000894d */ /* 0x000fea0003800000 */
[----:B------:R-:W2:Y:S01]  /*0710*/  LDC.64 R4, c[0x0][0x3a0] ;  /* 0x0000e800ff047b82 */ /* 0x000ea20000000a00 */
[----:B------:R-:W-:Y:S02]  /*0720*/  ISETP.GE.U32.AND P1, PT, R0, 0x4, PT ;  /* 0x000000040000780c */ /* 0x000fe40003f26070 */
[----:B------:R-:W-:Y:S02]  /*0730*/  LOP3.LUT R6, R2, 0x3, RZ, 0xc0, !PT ;  /* 0x0000000302067812 */ /* 0x000fe400078ec0ff */
[----:B------:R-:W-:Y:S02]  /*0740*/  ISETP.GE.U32.AND.EX P1, PT, RZ, RZ, PT, P1 ;  /* 0x000000ffff00720c */ /* 0x000fe40003f26110 */
[----:B------:R-:W-:-:S04]  /*0750*/  ISETP.NE.U32.AND P0, PT, R6, RZ, PT ;  /* 0x000000ff0600720c */ /* 0x000fc80003f05070 */
[----:B------:R-:W-:-:S07]  /*0760*/  ISETP.NE.AND.EX P0, PT, RZ, RZ, PT, P0 ;  /* 0x000000ffff00720c */ /* 0x000fce0003f05300 */
[----:B------:R-:W-:Y:S06]  /*0770*/  @!P1 BRA `(.L_x_2) ;  /* 0x0000000000989947 */ /* 0x000fec0003800000 */
[----:B------:R-:W3:Y:S01]  /*0780*/  LDCU.128 UR8, c[0x0][0x380] ;  /* 0x00007000ff0877ac */ /* 0x000ee20008000c00 */
[----:B--2---:R-:W-:Y:S01]  /*0790*/  IMAD R3, R7, R4, RZ ;  /* 0x0000000407037224 */ /* 0x004fe200078e02ff */
[C---:B------:R-:W-:Y:S01]  /*07a0*/  IADD3 R0, P1, PT, R8.reuse, R14, RZ ;  /* 0x0000000e08007210 */ /* 0x040fe20007f3e0ff */
[----:B------:R-:W-:-:S04]  /*07b0*/  IMAD.WIDE.U32 R18, R8, R4, R10 ;  /* 0x0000000408127225 */ /* 0x000fc800078e000a */
[----:B------:R-:W-:Y:S02]  /*07c0*/  IMAD R3, R8, R5, R3 ;  /* 0x0000000508037224 */ /* 0x000fe400078e0203 */
[----:B------:R-:W-:Y:S02]  /*07d0*/  IMAD.X R9, R7, 0x1, R26, P1 ;  /* 0x0000000107097824 */ /* 0x000fe400008e061a */
[----:B------:R-:W-:Y:S01]  /*07e0*/  IMAD.IADD R3, R19, 0x1, R3 ;  /* 0x0000000113037824 */ /* 0x000fe200078e0203 */
[----:B---3--:R-:W-:Y:S02]  /*07f0*/  LEA R16, P2, R0, UR8, 0x2 ;  /* 0x0000000800107c11 */ /* 0x008fe4000f8410ff */
[----:B------:R-:W-:Y:S02]  /*0800*/  LEA R20, P1, R18, UR10, 0x2 ;  /* 0x0000000a12147c11 */ /* 0x000fe4000f8210ff */
[----:B------:R-:W-:Y:S02]  /*0810*/  LEA.HI.X R17, R0, UR9, R9, 0x2, P2 ;  /* 0x0000000900117c11 */ /* 0x000fe400090f1409 */
[----:B------:R-:W-:-:S03]  /*0820*/  LEA.HI.X R21, R18, UR11, R3, 0x2, P1 ;  /* 0x0000000b12157c11 */ /* 0x000fc600088f1403 */
[----:B------:R-:W2:Y:S04]  /*0830*/  LDG.E R0, desc[UR4][R16.64] ;  /* 0x0000000410007981 */ /* 0x000ea8000c1e1900 */
[----:B------:R-:W2:Y:S01]  /*0840*/  LDG.E R9, desc[UR4][R20.64] ;  /* 0x0000000414097981 */ /* 0x000ea2000c1e1900 */
[----:B------:R-:W-:-:S04]  /*0850*/  IMAD.WIDE.U32 R18, R4, 0x4, RZ ;  /* 0x0000000404127825 */ /* 0x000fc800078e00ff */
[----:B------:R-:W-:Y:S01]  /*0860*/  IMAD.SHL.U32 R3, R5, 0x4, RZ ;  /* 0x0000000405037824 */ /* 0x000fe200078e00ff */
[----:B------:R-:W-:-:S03]  /*0870*/  IADD3 R24, P1, PT, R20, R18, RZ ;  /* 0x0000001214187210 */ /* 0x000fc60007f3e0ff */
[----:B------:R-:W-:-:S04]  /*0880*/  IMAD.IADD R3, R19, 0x1, R3 ;  /* 0x0000000113037824 */ /* 0x000fc800078e0203 */
[----:B------:R-:W-:Y:S02]  /*0890*/  IMAD.X R25, R3, 0x1, R21, P1 ;  /* 0x0000000103197824 */ /* 0x000fe400008e0615 */
[----:B--2--5:R-:W-:-:S05]  /*08a0*/  FFMA R9, R0, R9, R23 ;  /* 0x0000000900097223 */ /* 0x024fca0000000017 */
[----:B------:R3:W-:Y:S04]  /*08b0*/  STG.E desc[UR4][R12.64], R9 ;  /* 0x000000090c007986 */ /* 0x0007e8000c101904 */
[----:B------:R-:W2:Y:S04]  /*08c0*/  LDG.E R19, desc[UR4][R24.64] ;  /* 0x0000000418137981 */ /* 0x000ea8000c1e1900 */
[----:B------:R-:W2:Y:S01]  /*08d0*/  LDG.E R0, desc[UR4][R16.64+0x4] ;  /* 0x0000040410007981 */ /* 0x000ea2000c1e1900 */
[----:B------:R-:W-:-:S05]  /*08e0*/  IADD3 R28, P1, PT, R24, R18, RZ ;  /* 0x00000012181c7210 */ /* 0x000fca0007f3e0ff */
[----:B-1----:R-:W-:Y:S02]  /*08f0*/  IMAD.X R29, R25, 0x1, R3, P1 ;  /* 0x00000001191d7824 */ /* 0x002fe400008e0603 */
[----:B--2---:R-:W-:-:S05]  /*0900*/  FFMA R21, R0, R19, R9 ;  /* 0x0000001300157223 */ /* 0x004fca0000000009 */
[----:B------:R3:W-:Y:S04]  /*0910*/  STG.E desc[UR4][R12.64], R21 ;  /* 0x000000150c007986 */ /* 0x0007e8000c101904 */
[----:B------:R-:W2:Y:S04]  /*0920*/  LDG.E R20, desc[UR4][R28.64] ;  /* 0x000000041c147981 */ /* 0x000ea8000c1e1900 */
[----:B------:R-:W2:Y:S01]  /*0930*/  LDG.E R0, desc[UR4][R16.64+0x8] ;  /* 0x0000080410007981 */ /* 0x000ea2000c1e1900 */
[----:B------:R-:W-:-:S05]  /*0940*/  IADD3 R18, P1, PT, R28, R18, RZ ;  /* 0x000000121c127210 */ /* 0x000fca0007f3e0ff */
[----:B------:R-:W-:Y:S02]  /*0950*/  IMAD.X R19, R29, 0x1, R3, P1 ;  /* 0x000000011d137824 */ /* 0x000fe400008e0603 */
[----:B--2---:R-:W-:-:S05]  /*0960*/  FFMA R3, R0, R20, R21 ;  /* 0x0000001400037223 */ /* 0x004fca0000000015 */
[----:B------:R3:W-:Y:S04]  /*0970*/  STG.E desc[UR4][R12.64], R3 ;  /* 0x000000030c007986 */ /* 0x0007e8000c101904 */
[----:B------:R-:W2:Y:S04]  /*0980*/  LDG.E R0, desc[UR4][R16.64+0xc] ;  /* 0x00000c0410007981 */ /* 0x000ea8000c1e1900 */
[----:B------:R-:W2:Y:S01]  /*0990*/  LDG.E R18, desc[UR4][R18.64] ;  /* 0x0000000412127981 */ /* 0x000ea2000c1e1900 */
[----:B------:R-:W-:-:S05]  /*09a0*/  IADD3 R8, P1, PT, R8, 0x4, RZ ;  /* 0x0000000408087810 */ /* 0x000fca0007f3e0ff */
[----:B------:R-:W-:Y:S02]  /*09b0*/  IMAD.X R7, RZ, RZ, R7, P1 ;  /* 0x000000ffff077224 */ /* 0x000fe400008e0607 */
[----:B--2---:R-:W-:-:S05]  /*09c0*/  FFMA R23, R0, R18, R3 ;  /* 0x0000001200177223 */ /* 0x004fca0000000003 */
[----:B------:R3:W-:Y:S02]  /*09d0*/  STG.E desc[UR4][R12.64], R23 ;  /* 0x000000170c007986 */ /* 0x0007e4000c101904 */
.L_x_2:
[----:B------:R-:W-:Y:S05]  /*09e0*/  @!P0 EXIT ;  /* 0x000000000000894d */ /* 0x000fea0003800000 */
[----:B------:R-:W-:Y:S02]  /*09f0*/  ISETP.NE.U32.AND P1, PT, R6, 0x1, PT ;  /* 0x000000010600780c */ /* 0x000fe40003f25070 */
[----:B------:R-:W-:Y:S02]  /*0a00*/  LOP3.LUT R2, R2, 0x1, RZ, 0xc0, !PT ;  /* 0x0000000102027812 */ /* 0x000fe400078ec0ff */
[----:B------:R-:W-:Y:S02]  /*0a10*/  ISETP.NE.AND.EX P1, PT, RZ, RZ, PT, P1 ;  /* 0x000000ffff00720c */ /* 0x000fe40003f25310 */
[----:B------:R-:W-:-:S04]  /*0a20*/  ISETP.NE.U32.AND P0, PT, R2, 0x1, PT ;  /* 0x000000010200780c */ /* 0x000fc80003f05070 */
[----:B------:R-:W-:-:S07]  /*0a30*/  ISETP.NE.U32.AND.EX P0, PT, RZ, RZ, PT, P0 ;  /* 0x000000ffff00720c */ /* 0x000fce0003f05100 */
[----:B------:R-:W-:Y:S06]  /*0a40*/  @!P1 BRA `(.L_x_3) ;  /* 0x00000000005c9947 */ /* 0x000fec0003800000 */
[----:B------:R-:W4:Y:S01]  /*0a50*/  LDCU.128 UR8, c[0x0][0x380] ;  /* 0x00007000ff0877ac */ /* 0x000f220008000c00 */
[----:B--2---:R-:W-:Y:S01]  /*0a60*/  IMAD R2, R7, R4, RZ ;  /* 0x0000000407027224 */ /* 0x004fe200078e02ff */
[C---:B------:R-:W-:Y:S01]  /*0a70*/  IADD3 R0, P1, PT, R8.reuse, R14, RZ ;  /* 0x0000000e08007210 */ /* 0x040fe20007f3e0ff */
[----:B------:R-:W-:-:S04]  /*0a80*/  IMAD.WIDE.U32 R18, R8, R4, R10 ;  /* 0x0000000408127225 */ /* 0x000fc800078e000a */
[----:B---3--:R-:W-:Y:S02]  /*0a90*/  IMAD R9, R8, R5, R2 ;  /* 0x0000000508097224 */ /* 0x008fe400078e0202 */
[----:B------:R-:W-:Y:S02]  /*0aa0*/  IMAD.X R3, R7, 0x1, R26, P1 ;  /* 0x0000000107037824 */ /* 0x000fe400008e061a */
[----:B------:R-:W-:Y:S01]  /*0ab0*/  IMAD.IADD R9, R19, 0x1, R9 ;  /* 0x0000000113097824 */ /* 0x000fe200078e0209 */
[----:B----4-:R-:W-:Y:S02]  /*0ac0*/  LEA R2, P2, R0, UR8, 0x2 ;  /* 0x0000000800027c11 */ /* 0x010fe4000f8410ff */
[----:B------:R-:W-:Y:S02]  /*0ad0*/  LEA R16, P1, R18, UR10, 0x2 ;  /* 0x0000000a12107c11 */ /* 0x000fe4000f8210ff */
[----:B------:R-:W-:Y:S02]  /*0ae0*/  LEA.HI.X R3, R0, UR9, R3, 0x2, P2 ;  /* 0x0000000900037c11 */ /* 0x000fe400090f1403 */
[----:B------:R-:W-:-:S03]  /*0af0*/  LEA.HI.X R17, R18, UR11, R9, 0x2, P1 ;  /* 0x0000000b12117c11 */ /* 0x000fc600088f1409 */
[----:B------:R-:W2:Y:S04]  /*0b00*/  LDG.E R0, desc[UR4][R2.64] ;  /* 0x0000000402007981 */ /* 0x000ea8000c1e1900 */
[----:B------:R-:W2:Y:S01]  /*0b10*/  LDG.E R6, desc[UR4][R16.64] ;  /* 0x0000000410067981 */ /* 0x000ea2000c1e1900 */
[----:B------:R-:W-:-:S04]  /*0b20*/  LEA R18, P1, R4, R16, 0x2 ;  /* 0x0000001004127211 */ /* 0x000fc800078210ff */
[----:B------:R-:W-:Y:S01]  /*0b30*/  LEA.HI.X R19, R4, R17, R5, 0x2, P1 ;  /* 0x0000001104137211 */ /* 0x000fe200008f1405 */
[----:B--2--5:R-:W-:-:S05]  /*0b40*/  FFMA R9, R0, R6, R23 ;  /* 0x0000000600097223 */ /* 0x024fca0000000017 */
[----:B------:R4:W-:Y:S04]  /*0b50*/  STG.E desc[UR4][R12.64], R9 ;  /* 0x000000090c007986 */ /* 0x0009e8000c101904 */
[----:B------:R-:W1:Y:S04]  /*0b60*/  LDG.E R0, desc[UR4][R2.64+0x4] ;  /* 0x0000040402007981 */ /* 0x000e68000c1e1900 */
[----:B------:R-:W1:Y:S01]  /*0b70*/  LDG.E R18, desc[UR4][R18.64] ;  /* 0x0000000412127981 */ /* 0x000e62000c1e1900 */
[----:B------:R-:W-:-:S05]  /*0b80*/  IADD3 R8, P1, PT, R8, 0x2, RZ ;  /* 0x0000000208087810 */ /* 0x000fca0007f3e0ff */
[----:B------:R-:W-:Y:S02]  /*0b90*/  IMAD.X R7, RZ, RZ, R7, P1 ;  /* 0x000000ffff077224 */ /* 0x000fe400008e0607 */
[----:B-1----:R-:W-:-:S05]  /*0ba0*/  FFMA R23, R0, R18, R9 ;  /* 0x0000001200177223 */ /* 0x002fca0000000009 */
[----:B------:R4:W-:Y:S02]  /*0bb0*/  STG.E desc[UR4][R12.64], R23 ;  /* 0x000000170c007986 */ /* 0x0009e4000c101904 */
.L_x_3:
[----:B------:R-:W-:Y:S05]  /*0bc0*/  @P0 EXIT ;  /* 0x000000000000094d */ /* 0x000fea0003800000 */
[----:B------:R-:W0:Y:S01]  /*0bd0*/  LDCU.128 UR8, c[0x0][0x380] ;  /* 0x00007000ff0877ac */ /* 0x000e220008000c00 */
[----:B--2---:R-:W-:Y:S01]  /*0be0*/  IMAD R0, R7, R4, RZ ;  /* 0x0000000407007224 */ /* 0x004fe200078e02ff */
[C---:B------:R-:W-:Y:S01]  /*0bf0*/  IADD3 R14, P0, PT, R8.reuse, R14, RZ ;  /* 0x0000000e080e7210 */ /* 0x040fe20007f1e0ff */
[----:B------:R-:W-:-:S04]  /*0c00*/  IMAD.WIDE.U32 R10, R8, R4, R10 ;  /* 0x00000004080a7225 */ /* 0x000fc800078e000a */
[----:B------:R-:W-:Y:S02]  /*0c10*/  IMAD R5, R8, R5, R0 ;  /* 0x0000000508057224 */ /* 0x000fe400078e0200 */
[----:B------:R-:W-:Y:S02]  /*0c20*/  IMAD.X R7, R7, 0x1, R26, P0 ;  /* 0x0000000107077824 */ /* 0x000fe400000e061a */
[----:B------:R-:W-:Y:S01]  /*0c30*/  IMAD.IADD R5, R11, 0x1, R5 ;  /* 0x000000010b057824 */ /* 0x000fe200078e0205 */
[----:B0-----:R-:W-:Y:S02]  /*0c40*/  LEA R2, P0, R14, UR8, 0x2 ;  /* 0x000000080e027c11 */ /* 0x001fe4000f8010ff */
[----:B------:R-:W-:Y:S02]  /*0c50*/  LEA R4, P1, R10, UR10, 0x2 ;  /* 0x0000000a0a047c11 */ /* 0x000fe4000f8210ff */
[----:B---3--:R-:W-:Y:S02]  /*0c60*/  LEA.HI.X R3, R14, UR9, R7, 0x2, P0 ;  /* 0x000000090e037c11 */ /* 0x008fe400080f1407 */
[----:B------:R-:W-:-:S03]  /*0c70*/  LEA.HI.X R5, R10, UR11, R5, 0x2, P1 ;  /* 0x0000000b0a057c11 */ /* 0x000fc600088f1405 */
[----:B------:R-:W1:Y:S04]  /*0c80*/  LDG.E R2, desc[UR4][R2.64] ;  /* 0x0000000402027981 */ /* 0x000e68000c1e1900 */
[----:B------:R-:W1:Y:S02]  /*0c90*/  LDG.E R4, desc[UR4][R4.64] ;  /* 0x0000000404047981 */ /* 0x000e64000c1e1900 */
[----:B-1--45:R-:W-:-:S05]  /*0ca0*/  FFMA R23, R2, R4, R23 ;  /* 0x0000000402177223 */ /* 0x032fca0000000017 */
[----:B------:R-:W-:Y:S01]  /*0cb0*/  STG.E desc[UR4][R12.64], R23 ;  /* 0x000000170c007986 */ /* 0x000fe2000c101904 */
[----:B------:R-:W-:Y:S05]  /*0cc0*/  EXIT ;  /* 0x000000000000794d */ /* 0x000fea0003800000 */
.L_x_4:
[----:B------:R-:W-:-:S00]  /*0cd0*/  BRA `(.L_x_4) ;  /* 0xfffffffc00fc7947 */ /* 0x000fc0000383ffff */
[----:B------:R-:W-:-:S00]  /*0ce0*/  NOP ;  /* 0x0000000000007918 */ /* 0x000fc00000000000 */
        /* <DEDUP_REMOVED lines=9> */
.L_x_13:


//--------------------- .text._Z13matmul_kernelPKfS0_Pfmmmmmm --------------------------
	.section	.text._Z13matmul_kernelPKfS0_Pfmmmmmm,"ax",@progbits
	.align	128
        .global         _Z13matmul_kernelPKfS0_Pfmmmmmm
        .type           _Z13matmul_kernelPKfS0_Pfmmmmmm,@function
        .size           _Z13matmul_kernelPKfS0_Pfmmmmmm,(.L_x_14 - _Z13matmul_kernelPKfS0_Pfmmmmmm)
        .other          _Z13matmul_kernelPKfS0_Pfmmmmmm,@"STO_CUDA_ENTRY STV_DEFAULT"
_Z13matmul_kernelPKfS0_Pfmmmmmm:
.text._Z13matmul_kernelPKfS0_Pfmmmmmm:
[----:B------:R-:W-:Y:S08]  /*0000*/  LDC R1, c[0x0][0x37c] ;  /* 0x0000df00ff017b82 */ /* 0x000ff00000000800 */
[----:B------:R-:W0:Y:S01]  /*0010*/  LDC.64 R4, c[0x0][0x3b0] ;  /* 0x0000ec00ff047b82 */ /* 0x000e220000000a00 */
[----:B------:R-:W1:Y:S07]  /*0020*/  LDCU.64 UR4, c[0x0][0x3c0] ;  /* 0x00007800ff0477ac */ /* 0x000e6e0008000a00 */
[----:B------:R-:W2:Y:S01]  /*0030*/  LDC.64 R2, c[0x0][0x3b8] ;  /* 0x0000ee00ff027b82 */ /* 0x000ea20000000a00 */
[----:B-1----:R-:W-:-:S04]  /*0040*/  ISETP.NE.U32.AND P2, PT, RZ, UR4, PT ;  /* 0x00000004ff007c0c */ /* 0x002fc8000bf45070 */
[----:B------:R-:W-:Y:S02]  /*0050*/  ISETP.NE.AND.EX P2, PT, RZ, UR5, PT, P2 ;  /* 0x00000005ff007c0c */ /* 0x000fe4000bf45320 */
[----:B0-----:R-:W-:-:S04]  /*0060*/  ISETP.EQ.U32.AND P1, PT, R4, RZ, PT ;  /* 0x000000ff0400720c */ /* 0x001fc80003f22070 */
[----:B------:R-:W-:Y:S02]  /*0070*/  ISETP.EQ.OR.EX P1, PT, R5, RZ, !P2, P1 ;  /* 0x000000ff0500720c */ /* 0x000fe40005722710 */
[----:B--2---:R-:W-:-:S04]  /*0080*/  ISETP.EQ.U32.AND P0, PT, R2, RZ, PT ;  /* 0x000000ff0200720c */ /* 0x004fc80003f02070 */
[----:B------:R-:W-:-:S13]  /*0090*/  ISETP.EQ.OR.EX P0, PT, R3, RZ, P1, P0 ;  /* 0x000000ff0300720c */ /* 0x000fda0000f02700 */
[----:B------:R-:W-:Y:S05]  /*00a0*/  @P0 EXIT ;  /* 0x000000000000094d */ /* 0x000fea0003800000 */
[----:B------:R-:W0:Y:S01]  /*00b0*/  LDCU.64 UR16, c[0x0][0x3a0] ;  /* 0x00007400ff1077ac */ /* 0x000e220008000a00 */
[C---:B------:R-:W-:Y:S02]  /*00c0*/  LOP3.LUT R4, R2.reuse, 0x7, RZ, 0xc0, !PT ;  /* 0x0000000702047812 */ /* 0x040fe400078ec0ff */
[C---:B------:R-:W-:Y:S01]  /*00d0*/  LOP3.LUT R16, R2.reuse, 0x3, RZ, 0xc0, !PT ;  /* 0x0000000302107812 */ /* 0x040fe200078ec0ff */
[----:B------:R-:W1:Y:S01]  /*00e0*/  LDCU.64 UR18, c[0x0][0x358] ;  /* 0x00006b00ff1277ac */ /* 0x000e620008000a00 */
[----:B------:R-:W-:Y:S01]  /*00f0*/  LOP3.LUT R0, R2, 0xfffffff8, RZ, 0xc0, !PT ;  /* 0xfffffff802007812 */ /* 0x000fe200078ec0ff */
[----:B------:R-:W-:Y:S01]  /*0100*/  UMOV UR6, URZ ;  /* 0x000000ff00067c82 */ /* 0x000fe20008000000 */
[----:B------:R-:W-:Y:S01]  /*0110*/  UMOV UR7, URZ ;  /* 0x000000ff00077c82 */ /* 0x000fe20008000000 */
[----:B0-----:R-:W-:Y:S02]  /*0120*/  USHF.L.U64.HI UR24, UR16, 0x5, UR17 ;  /* 0x0000000510187899 */ /* 0x001fe40008010211 */
[----:B------:R-:W-:-:S02]  /*0130*/  USHF.L.U64.HI UR14, UR16, 0x2, UR17 ;  /* 0x00000002100e7899 */ /* 0x000fc40008010211 */
[----:B-1----:R-:W-:-:S12]  /*0140*/  USHF.L.U32 UR17, UR16, 0x2, URZ ;  /* 0x0000000210117899 */ /* 0x002fd800080006ff */
.L_x_11:
[----:B------:R-:W-:Y:S01]  /*0150*/  UMOV UR4, URZ ;  /* 0x000000ff00047c82 */ /* 0x000fe20008000000 */
[----:B0123-5:R-:W-:-:S05]  /*0160*/  UMOV UR5, URZ ;  /* 0x000000ff00057c82 */ /* 0x02ffca0008000000 */
.L_x_10:
[----:B0-----:R-:W0:Y:S01]  /*0170*/  LDCU.64 UR12, c[0x0][0x3a8] ;  /* 0x00007500ff0c77ac */ /* 0x001e220008000a00 */
[----:B-1----:R-:W1:Y:S01]  /*0180*/  LDCU.64 UR20, c[0x0][0x390] ;  /* 0x00007200ff1477ac */ /* 0x002e620008000a00 */
[----:B--2---:R-:W2:Y:S01]  /*0190*/  LDCU.64 UR22, c[0x0][0x3b8] ;  /* 0x00007700ff1677ac */ /* 0x004ea20008000a00 */
[----:B0-----:R-:W-:Y:S02]  /*01a0*/  UIMAD UR10, UR7, UR12, URZ ;  /* 0x0000000c070a72a4 */ /* 0x001fe4000f8e02ff */
[----:B------:R-:W-:Y:S02]  /*01b0*/  UIMAD.WIDE.U32 UR8, UR6, UR12, UR4 ;  /* 0x0000000c060872a5 */ /* 0x000fe4000f8e0004 */
[----:B------:R-:W-:Y:S02]  /*01c0*/  UIMAD UR10, UR6, UR13, UR10 ;  /* 0x0000000d060a72a4 */ /* 0x000fe4000f8e020a */
[----:B-1----:R-:W-:Y:S02]  /*01d0*/  ULEA UR11, UP0, UR8, UR20, 0x2 ;  /* 0x00000014080b7291 */ /* 0x002fe4000f8010ff */
[----:B------:R-:W-:-:S04]  /*01e0*/  UIADD3 UR9, UPT, UPT, UR9, UR10, URZ ;  /* 0x0000000a09097290 */ /* 0x000fc8000fffe0ff */
[----:B------:R-:W-:Y:S01]  /*01f0*/  ULEA.HI.X UR9, UR8, UR21, UR9, 0x2, UP0 ;  /* 0x0000001508097291 */ /* 0x000fe200080f1409 */
[----:B---3--:R-:W-:-:S05]  /*0200*/  IMAD.U32 R2, RZ, RZ, UR11 ;  /* 0x0000000bff027e24 */ /* 0x008fca000f8e00ff */
[----:B------:R-:W-:-:S05]  /*0210*/  IMAD.U32 R3, RZ, RZ, UR9 ;  /* 0x00000009ff037e24 */ /* 0x000fca000f8e00ff */
[----:B-----5:R0:W5:Y:S01]  /*0220*/  LDG.E R5, desc[UR18][R2.64] ;  /* 0x0000001202057981 */ /* 0x020162000c1e1900 */
[----:B--2---:R-:W-:Y:S01]  /*0230*/  UISETP.GE.U32.AND UP0, UPT, UR22, 0x8, UPT ;  /* 0x000000081600788c */ /* 0x004fe2000bf06070 */
[----:B------:R-:W-:-:S03]  /*0240*/  CS2R R6, SRZ ;  /* 0x0000000000067805 */ /* 0x000fc6000001ff00 */
[----:B------:R-:W-:-:S09]  /*0250*/  UISETP.GE.U32.AND.EX UP0, UPT, UR23, URZ, UPT, UP0 ;  /* 0x000000ff1700728c */ /* 0x000fd2000bf06100 */
[----:B0-----:R-:W-:Y:S05]  /*0260*/  BRA.U !UP0, `(.L_x_5) ;  /* 0x0000000508687547 */ /* 0x001fea000b800000 */
[----:B------:R-:W0:Y:S01]  /*0270*/  LDCU.64 UR20, c[0x0][0x398] ;  /* 0x00007300ff1477ac */ /* 0x000e220008000a00 */
[----:B------:R-:W1:Y:S01]  /*0280*/  LDC R9, c[0x0][0x3bc] ;  /* 0x0000ef00ff097b82 */ /* 0x000e620000000800 */
[----:B------:R-:W-:Y:S01]  /*0290*/  MOV R8, R0 ;  /* 0x0000000000087202 */ /* 0x000fe20000000f00 */
[----:B------:R-:W2:Y:S01]  /*02a0*/  LDCU.128 UR8, c[0x0][0x380] ;  /* 0x00007000ff0877ac */ /* 0x000ea20008000c00 */
[----:B0-----:R-:W-:Y:S02]  /*02b0*/  UIMAD UR15, UR7, UR20, URZ ;  /* 0x00000014070f72a4 */ /* 0x001fe4000f8e02ff */
[----:B------:R-:W-:Y:S02]  /*02c0*/  UIMAD.WIDE.U32 UR12, UR6, UR20, URZ ;  /* 0x00000014060c72a5 */ /* 0x000fe4000f8e00ff */
[----:B------:R-:W-:Y:S02]  /*02d0*/  UIMAD UR15, UR6, UR21, UR15 ;  /* 0x00000015060f72a4 */ /* 0x000fe4000f8e020f */
[----:B--2---:R-:W-:Y:S01]  /*02e0*/  ULEA UR8, UP1, UR12, UR8, 0x2 ;  /* 0x000000080c087291 */ /* 0x004fe2000f8210ff */
[----:B-1----:R-:W-:Y:S01]  /*02f0*/  IMAD.MOV.U32 R10, RZ, RZ, R9 ;  /* 0x000000ffff0a7224 */ /* 0x002fe200078e0009 */
[----:B------:R-:W-:-:S02]  /*0300*/  UIADD3 UR13, UPT, UPT, UR13, UR15, URZ ;  /* 0x0000000f0d0d7290 */ /* 0x000fc4000fffe0ff */
[----:B------:R-:W-:Y:S02]  /*0310*/  UIADD3 UR8, UP0, UPT, UR8, 0x10, URZ ;  /* 0x0000001008087890 */ /* 0x000fe4000ff1e0ff */
[----:B------:R-:W-:Y:S02]  /*0320*/  ULEA.HI.X UR9, UR12, UR9, UR13, 0x2, UP1 ;  /* 0x000000090c097291 */ /* 0x000fe400088f140d */
[----:B------:R-:W-:Y:S02]  /*0330*/  ULEA UR10, UP1, UR4, UR10, 0x2 ;  /* 0x0000000a040a7291 */ /* 0x000fe4000f8210ff */
[----:B------:R-:W-:Y:S01]  /*0340*/  UIADD3.X UR9, UPT, UPT, URZ, UR9, URZ, UP0, !UPT ;  /* 0x00000009ff097290 */ /* 0x000fe200087fe4ff */
[----:B------:R-:W-:Y:S01]  /*0350*/  IMAD.U32 R6, RZ, RZ, UR8 ;  /* 0x00000008ff067e24 */ /* 0x000fe2000f8e00ff */
[----:B------:R-:W-:-:S04]  /*0360*/  ULEA.HI.X UR11, UR4, UR11, UR5, 0x2, UP1 ;  /* 0x0000000b040b7291 */ /* 0x000fc800088f1405 */
[----:B------:R-:W-:-:S08]  /*0370*/  MOV R7, UR9 ;  /* 0x0000000900077c02 */ /* 0x000fd00008000f00 */
.L_x_6:
[----:B------:R-:W-:Y:S01]  /*0380*/  IMAD.U32 R12, RZ, RZ, UR10 ;  /* 0x0000000aff0c7e24 */ /* 0x000fe2000f8e00ff */
[----:B------:R-:W2:Y:S01]  /*0390*/  LDG.E R18, desc[UR18][R6.64+-0x10] ;  /* 0xfffff01206127981 */ /* 0x000ea2000c1e1900 */
[----:B------:R-:W-:-:S05]  /*03a0*/  IMAD.U32 R13, RZ, RZ, UR11 ;  /* 0x0000000bff0d7e24 */ /* 0x000fca000f8e00ff */
[----:B------:R-:W2:Y:S01]  /*03b0*/  LDG.E R12, desc[UR18][R12.64] ;  /* 0x000000120c0c7981 */ /* 0x000ea2000c1e1900 */
[----:B------:R-:W-:-:S04]  /*03c0*/  UIADD3 UR8, UP0, UPT, UR10, UR17, URZ ;  /* 0x000000110a087290 */ /* 0x000fc8000ff1e0ff */
[----:B------:R-:W-:Y:S02]  /*03d0*/  UIADD3.X UR9, UPT, UPT, UR11, UR14, URZ, UP0, !UPT ;  /* 0x0000000e0b097290 */ /* 0x000fe400087fe4ff */
[----:B------:R-:W-:-:S04]  /*03e0*/  MOV R14, UR8 ;  /* 0x00000008000e7c02 */ /* 0x000fc80008000f00 */
[----:B------:R-:W-:Y:S02]  /*03f0*/  IMAD.U32 R15, RZ, RZ, UR9 ;  /* 0x00000009ff0f7e24 */ /* 0x000fe4000f8e00ff */
[----:B-12--5:R-:W-:-:S05]  /*0400*/  FFMA R5, R18, R12, R5 ;  /* 0x0000000c12057223 */ /* 0x026fca0000000005 */
[----:B------:R0:W-:Y:S04]  /*0410*/  STG.E desc[UR18][R2.64], R5 ;  /* 0x0000000502007986 */ /* 0x0001e8000c101912 */
[----:B------:R-:W2:Y:S04]  /*0420*/  LDG.E R14, desc[UR18][R14.64] ;  /* 0x000000120e0e7981 */ /* 0x000ea8000c1e1900 */
[----:B------:R-:W2:Y:S01]  /*0430*/  LDG.E R18, desc[UR18][R6.64+-0xc] ;  /* 0xfffff41206127981 */ /* 0x000ea2000c1e1900 */
[----:B------:R-:W-:-:S04]  /*0440*/  UIADD3 UR8, UP0, UPT, UR8, UR17, URZ ;  /* 0x0000001108087290 */ /* 0x000fc8000ff1e0ff */
[----:B------:R-:W-:Y:S02]  /*0450*/  UIADD3.X UR9, UPT, UPT, UR9, UR14, URZ, UP0, !UPT ;  /* 0x0000000e09097290 */ /* 0x000fe400087fe4ff */
[----:B------:R-:W-:-:S04]  /*0460*/  IMAD.U32 R12, RZ, RZ, UR8 ;  /* 0x00000008ff0c7e24 */ /* 0x000fc8000f8e00ff */
[----:B------:R-:W-:Y:S01]  /*0470*/  MOV R13, UR9 ;  /* 0x00000009000d7c02 */ /* 0x000fe20008000f00 */
[----:B--2---:R-:W-:-:S05]  /*0480*/  FFMA R11, R18, R14, R5 ;  /* 0x0000000e120b7223 */ /* 0x004fca0000000005 */
[----:B------:R1:W-:Y:S04]  /*0490*/  STG.E desc[UR18][R2.64], R11 ;  /* 0x0000000b02007986 */ /* 0x0003e8000c101912 */
[----:B------:R-:W0:Y:S04]  /*04a0*/  LDG.E R12, desc[UR18][R12.64] ;  /* 0x000000120c0c7981 */ /* 0x000e28000c1e1900 */
[----:B------:R-:W0:Y:S01]  /*04b0*/  LDG.E R18, desc[UR18][R6.64+-0x8] ;  /* 0xfffff81206127981 */ /* 0x000e22000c1e1900 */
[----:B------:R-:W-:-:S04]  /*04c0*/  UIADD3 UR8, UP0, UPT, UR8, UR17, URZ ;  /* 0x0000001108087290 */ /* 0x000fc8000ff1e0ff */
[----:B------:R-:W-:Y:S02]  /*04d0*/  UIADD3.X UR9, UPT, UPT, UR9, UR14, URZ, UP0, !UPT ;  /* 0x0000000e09097290 */ /* 0x000fe400087fe4ff */
[----:B------:R-:W-:-:S04]  /*04e0*/  IMAD.U32 R14, RZ, RZ, UR8 ;  /* 0x00000008ff0e7e24 */ /* 0x000fc8000f8e00ff */
[----:B------:R-:W-:Y:S02]  /*04f0*/  IMAD.U32 R15, RZ, RZ, UR9 ;  /* 0x00000009ff0f7e24 */ /* 0x000fe4000f8e00ff */
[----:B0-----:R-:W-:-:S05]  /*0500*/  FFMA R5, R18, R12, R11 ;  /* 0x0000000c12057223 */ /* 0x001fca000000000b */
[----:B------:R0:W-:Y:S04]  /*0510*/  STG.E desc[UR18][R2.64], R5 ;  /* 0x0000000502007986 */ /* 0x0001e8000c101912 */
[----:B------:R-:W1:Y:S04]  /*0520*/  LDG.E R14, desc[UR18][R14.64] ;  /* 0x000000120e0e7981 */ /* 0x000e68000c1e1900 */
[----:B------:R-:W1:Y:S01]  /*0530*/  LDG.E R18, desc[UR18][R6.64+-0x4] ;  /* 0xfffffc1206127981 */ /* 0x000e62000c1e1900 */
[----:B------:R-:W-:-:S04]  /*0540*/  UIADD3 UR8, UP0, UPT, UR8, UR17, URZ ;  /* 0x0000001108087290 */ /* 0x000fc8000ff1e0ff */
[----:B------:R-:W-:Y:S02]  /*0550*/  UIADD3.X UR9, UPT, UPT, UR9, UR14, URZ, UP0, !UPT ;  /* 0x0000000e09097290 */ /* 0x000fe400087fe4ff */
[----:B------:R-:W-:-:S04]  /*0560*/  MOV R12, UR8 ;  /* 0x00000008000c7c02 */ /* 0x000fc80008000f00 */
[----:B------:R-:W-:Y:S02]  /*0570*/  IMAD.U32 R13, RZ, RZ, UR9 ;  /* 0x00000009ff0d7e24 */ /* 0x000fe4000f8e00ff */
[----:B-1----:R-:W-:-:S05]  /*0580*/  FFMA R11, R18, R14, R5 ;  /* 0x0000000e120b7223 */ /* 0x002fca0000000005 */
[----:B------:R1:W-:Y:S04]  /*0590*/  STG.E desc[UR18][R2.64], R11 ;  /* 0x0000000b02007986 */ /* 0x0003e8000c101912 */
[----:B------:R-:W0:Y:S04]  /*05a0*/  LDG.E R12, desc[UR18][R12.64] ;  /* 0x000000120c0c7981 */ /* 0x000e28000c1e1900 */
[----:B------:R-:W0:Y:S01]  /*05b0*/  LDG.E R18, desc[UR18][R6.64] ;  /* 0x0000001206127981 */ /* 0x000e22000c1e1900 */
[----:B------:R-:W-:-:S04]  /*05c0*/  UIADD3 UR8, UP0, UPT, UR8, UR17, URZ ;  /* 0x0000001108087290 */ /* 0x000fc8000ff1e0ff */
[----:B------:R-:W-:Y:S02]  /*05d0*/  UIADD3.X UR9, UPT, UPT, UR9, UR14, URZ, UP0, !UPT ;  /* 0x0000000e09097290 */ /* 0x000fe400087fe4ff */
[----:B------:R-:W-:-:S04]  /*05e0*/  IMAD.U32 R14, RZ, RZ, UR8 ;  /* 0x00000008ff0e7e24 */ /* 0x000fc8000f8e00ff */
[----:B------:R-:W-:Y:S01]  /*05f0*/  MOV R15, UR9 ;  /* 0x00000009000f7c02 */ /* 0x000fe20008000f00 */
[----:B0-----:R-:W-:-:S05]  /*0600*/  FFMA R5, R18, R12, R11 ;  /* 0x0000000c12057223 */ /* 0x001fca000000000b */
[----:B------:R0:W-:Y:S04]  /*0610*/  STG.E desc[UR18][R2.64], R5 ;  /* 0x0000000502007986 */ /* 0x0001e8000c101912 */
[----:B------:R-:W1:Y:S04]  /*0620*/  LDG.E R14, desc[UR18][R14.64] ;  /* 0x000000120e0e7981 */ /* 0x000e68000c1e1900 */
[----:B------:R-:W1:Y:S01]  /*0630*/  LDG.E R18, desc[UR18][R6.64+0x4] ;  /* 0x0000041206127981 */ /* 0x000e62000c1e1900 */
[----:B------:R-:W-:-:S04]  /*0640*/  UIADD3 UR8, UP0, UPT, UR8, UR17, URZ ;  /* 0x0000001108087290 */ /* 0x000fc8000ff1e0ff */
[----:B------:R-:W-:Y:S02]  /*0650*/  UIADD3.X UR9, UPT, UPT, UR9, UR14, URZ, UP0, !UPT ;  /* 0x0000000e09097290 */ /* 0x000fe400087fe4ff */
[----:B------:R-:W-:-:S04]  /*0660*/  IMAD.U32 R12, RZ, RZ, UR8 ;  /* 0x00000008ff0c7e24 */ /* 0x000fc8000f8e00ff */
[----:B------:R-:W-:Y:S02]  /*0670*/  IMAD.U32 R13, RZ, RZ, UR9 ;  /* 0x00000009ff0d7e24 */ /* 0x000fe4000f8e00ff */
[----:B-1----:R-:W-:-:S05]  /*0680*/  FFMA R11, R18, R14, R5 ;  /* 0x0000000e120b7223 */ /* 0x002fca0000000005 */
[----:B------:R1:W-:Y:S04]  /*0690*/  STG.E desc[UR18][R2.64], R11 ;  /* 0x0000000b02007986 */ /* 0x0003e8000c101912 */
[----:B------:R-:W2:Y:S04]  /*06a0*/  LDG.E R12, desc[UR18][R12.64] ;  /* 0x000000120c0c7981 */ /* 0x000ea8000c1e1900 */
[----:B------:R-:W2:Y:S01]  /*06b0*/  LDG.E R18, desc[UR18][R6.64+0x8] ;  /* 0x0000081206127981 */ /* 0x000ea2000c1e1900 */
[----:B------:R-:W-:-:S04]  /*06c0*/  UIADD3 UR8, UP0, UPT, UR8, UR17, URZ ;  /* 0x0000001108087290 */ /* 0x000fc8000ff1e0ff */
[----:B------:R-:W-:Y:S02]  /*06d0*/  UIADD3.X UR9, UPT, UPT, UR9, UR14, URZ, UP0, !UPT ;  /* 0x0000000e09097290 */ /* 0x000fe400087fe4ff */
[----:B------:R-:W-:-:S04]  /*06e0*/  MOV R14, UR8 ;  /* 0x00000008000e7c02 */ /* 0x000fc80008000f00 */
[----:B------:R-:W-:Y:S02]  /*06f0*/  IMAD.U32 R15, RZ, RZ, UR9 ;  /* 0x00000009ff0f7e24 */ /* 0x000fe4000f8e00ff */
[----:B--2---:R-:W-:-:S05]  /*0700*/  FFMA R17, R18, R12, R11 ;  /* 0x0000000c12117223 */ /* 0x004fca000000000b */
[----:B------:R1:W-:Y:S04]  /*0710*/  STG.E desc[UR18][R2.64], R17 ;  /* 0x0000001102007986 */ /* 0x0003e8000c101912 */
[----:B------:R-:W0:Y:S04]  /*0720*/  LDG.E R14, desc[UR18][R14.64] ;  /* 0x000000120e0e7981 */ /* 0x000e28000c1e1900 */
[----:B------:R2:W0:Y:S01]  /*0730*/  LDG.E R18, desc[UR18][R6.64+0xc] ;  /* 0x00000c1206127981 */ /* 0x000422000c1e1900 */
[----:B------:R-:W-:-:S04]  /*0740*/  IADD3 R8, P0, PT, R8, -0x8, RZ ;  /* 0xfffffff808087810 */ /* 0x000fc80007f1e0ff */
[----:B------:R-:W-:Y:S02]  /*0750*/  IADD3.X R10, PT, PT, R10, -0x1, RZ, P0, !PT ;  /* 0xffffffff0a0a7810 */ /* 0x000fe400007fe4ff */
[----:B------:R-:W-:-:S04]  /*0760*/  ISETP.NE.U32.AND P0, PT, R8, RZ, PT ;  /* 0x000000ff0800720c */ /* 0x000fc80003f05070 */
[----:B------:R-:W-:Y:S01]  /*0770*/  ISETP.NE.AND.EX P0, PT, R10, RZ, PT, P0 ;  /* 0x000000ff0a00720c */ /* 0x000fe20003f05300 */
[----:B------:R-:W-:Y:S01]  /*0780*/  ULEA UR10, UP0, UR16, UR10, 0x5 ;  /* 0x0000000a100a7291 */ /* 0x000fe2000f8028ff */
[----:B--2---:R-:W-:-:S03]  /*0790*/  IADD3 R6, P1, PT, R6, 0x20, RZ ;  /* 0x0000002006067810 */ /* 0x004fc60007f3e0ff */
[----:B------:R-:W-:Y:S02]  /*07a0*/  UIADD3.X UR11, UPT, UPT, UR11, UR24, URZ, UP0, !UPT ;  /* 0x000000180b0b7290 */ /* 0x000fe400087fe4ff */
[----:B------:R-:W-:Y:S02]  /*07b0*/  IMAD.X R7, RZ, RZ, R7, P1 ;  /* 0x000000ffff077224 */ /* 0x000fe400008e0607 */
[----:B0-----:R-:W-:-:S05]  /*07c0*/  FFMA R5, R18, R14, R17 ;  /* 0x0000000e12057223 */ /* 0x001fca0000000011 */
[----:B------:R1:W-:Y:S01]  /*07d0*/  STG.E desc[UR18][R2.64], R5 ;  /* 0x0000000502007986 */ /* 0x0003e2000c101912 */
[----:B------:R-:W-:Y:S05]  /*07e0*/  @P0 BRA `(.L_x_6) ;  /* 0xfffffff800e40947 */ /* 0x000fea000383ffff */
[----:B------:R-:W-:Y:S01]  /*07f0*/  MOV R7, R9 ;  /* 0x0000000900077202 */ /* 0x000fe20000000f00 */
[----:B------:R-:W-:-:S07]  /*0800*/  IMAD.MOV.U32 R6, RZ, RZ, R0 ;  /* 0x000000ffff067224 */ /* 0x000fce00078e0000 */
.L_x_5:
[----:B------:R-:W-:-:S04]  /*0810*/  ISETP.NE.U32.AND P0, PT, R4, RZ, PT ;  /* 0x000000ff0400720c */ /* 0x000fc80003f05070 */
[----:B------:R-:W-:-:S13]  /*0820*/  ISETP.NE.AND.EX P0, PT, RZ, RZ, PT, P0 ;  /* 0x000000ffff00720c */ /* 0x000fda0003f05300 */
[----:B------:R-:W-:Y:S05]  /*0830*/  @!P0 BRA `(.L_x_7) ;  /* 0x0000000400948947 */ /* 0x000fea0003800000 */
[----:B------:R-:W-:-:S04]  /*0840*/  IADD3 R8, P0, PT, R4, -0x1, RZ ;  /* 0xffffffff04087810 */ /* 0x000fc80007f1e0ff */
[----:B------:R-:W-:Y:S01]  /*0850*/  ISETP.GE.U32.AND P1, PT, R8, 0x3, PT ;  /* 0x000000030800780c */ /* 0x000fe20003f26070 */
[----:B------:R-:W-:Y:S01]  /*0860*/  IMAD.X R8, RZ, RZ, -0x1, P0 ;  /* 0xffffffffff087424 */ /* 0x000fe200000e06ff */
[----:B------:R-:W-:-:S04]  /*0870*/  ISETP.NE.U32.AND P0, PT, R16, RZ, PT ;  /* 0x000000ff1000720c */ /* 0x000fc80003f05070 */
[----:B------:R-:W-:Y:S02]  /*0880*/  ISETP.GE.U32.AND.EX P1, PT, R8, RZ, PT, P1 ;  /* 0x000000ff0800720c */ /* 0x000fe40003f26110 */
[----:B------:R-:W-:-:S11]  /*0890*/  ISETP.NE.AND.EX P0, PT, RZ, RZ, PT, P0 ;  /* 0x000000ffff00720c */ /* 0x000fd60003f05300 */
[----:B------:R-:W-:Y:S05]  /*08a0*/  @!P1 BRA `(.L_x_8) ;  /* 0x0000000000a09947 */ /* 0x000fea0003800000 */
[----:B------:R-:W0:Y:S08]  /*08b0*/  LDC.64 R18, c[0x0][0x398] ;  /* 0x0000e600ff127b82 */ /* 0x000e300000000a00 */
[----:B------:R-:W2:Y:S08]  /*08c0*/  LDC.64 R20, c[0x0][0x3a0] ;  /* 0x0000e800ff147b82 */ /* 0x000eb00000000a00 */
[----:B-1----:R-:W1:Y:S08]  /*08d0*/  LDC.64 R10, c[0x0][0x380] ;  /* 0x0000e000ff0a7b82 */ /* 0x002e700000000a00 */
[----:B------:R-:W3:Y:S01]  /*08e0*/  LDC.64 R12, c[0x0][0x388] ;  /* 0x0000e200ff0c7b82 */ /* 0x000ee20000000a00 */
[----:B0-----:R-:W-:-:S04]  /*08f0*/  IMAD.WIDE.U32 R14, R18, UR6, R6 ;  /* 0x00000006120e7c25 */ /* 0x001fc8000f8e0006 */
[----:B------:R-:W-:Y:S02]  /*0900*/  IMAD R18, R18, UR7, RZ ;  /* 0x0000000712127c24 */ /* 0x000fe4000f8e02ff */
[-C--:B--2---:R-:W-:Y:S02]  /*0910*/  IMAD R17, R7, R20.reuse, RZ ;  /* 0x0000001407117224 */ /* 0x084fe400078e02ff */
[----:B------:R-:W-:-:S04]  /*0920*/  IMAD.WIDE.U32 R8, R6, R20, UR4 ;  /* 0x0000000406087e25 */ /* 0x000fc8000f8e0014 */
[----:B------:R-:W-:Y:S02]  /*0930*/  IMAD R19, R19, UR6, R18 ;  /* 0x0000000613137c24 */ /* 0x000fe4000f8e0212 */
[----:B------:R-:W-:Y:S01]  /*0940*/  IMAD R17, R6, R21, R17 ;  /* 0x0000001506117224 */ /* 0x000fe200078e0211 */
[----:B-1----:R-:W-:Y:S02]  /*0950*/  LEA R10, P1, R14, R10, 0x2 ;  /* 0x0000000a0e0a7211 */ /* 0x002fe400078210ff */
[----:B------:R-:W-:Y:S01]  /*0960*/  IADD3 R15, PT, PT, R19, R15, RZ ;  /* 0x0000000f130f7210 */ /* 0x000fe20007ffe0ff */
[----:B------:R-:W-:-:S03]  /*0970*/  IMAD.IADD R9, R9, 0x1, R17 ;  /* 0x0000000109097824 */ /* 0x000fc600078e0211 */
[----:B------:R-:W-:Y:S02]  /*0980*/  LEA.HI.X R11, R14, R11, R15, 0x2, P1 ;  /* 0x0000000b0e0b7211 */ /* 0x000fe400008f140f */
[----:B---3--:R-:W-:-:S03]  /*0990*/  LEA R12, P2, R8, R12, 0x2 ;  /* 0x0000000c080c7211 */ /* 0x008fc600078410ff */
[----:B------:R-:W2:Y:S01]  /*09a0*/  LDG.E R14, desc[UR18][R10.64] ;  /* 0x000000120a0e7981 */ /* 0x000ea2000c1e1900 */
[----:B------:R-:W-:-:S05]  /*09b0*/  LEA.HI.X R13, R8, R13, R9, 0x2, P2 ;  /* 0x0000000d080d7211 */ /* 0x000fca00010f1409 */
[----:B------:R-:W2:Y:S01]  /*09c0*/  LDG.E R15, desc[UR18][R12.64] ;  /* 0x000000120c0f7981 */ /* 0x000ea2000c1e1900 */
[----:B------:R-:W-:-:S04]  /*09d0*/  IADD3 R8, P1, PT, R12, UR17, RZ ;  /* 0x000000110c087c10 */ /* 0x000fc8000ff3e0ff */
[----:B------:R-:W-:Y:S01]  /*09e0*/  IADD3.X R9, PT, PT, R13, UR14, RZ, P1, !PT ;  /* 0x0000000e0d097c10 */ /* 0x000fe20008ffe4ff */
[----:B--2--5:R-:W-:-:S05]  /*09f0*/  FFMA R5, R14, R15, R5 ;  /* 0x0000000f0e057223 */ /* 0x024fca0000000005 */
[----:B------:R0:W-:Y:S04]  /*0a00*/  STG.E desc[UR18][R2.64], R5 ;  /* 0x0000000502007986 */ /* 0x0001e8000c101912 */
[----:B------:R-:W2:Y:S04]  /*0a10*/  LDG.E R17, desc[UR18][R8.64] ;  /* 0x0000001208117981 */ /* 0x000ea8000c1e1900 */
[----:B------:R-:W2:Y:S01]  /*0a20*/  LDG.E R18, desc[UR18][R10.64+0x4] ;  /* 0x000004120a127981 */ /* 0x000ea2000c1e1900 */
[----:B------:R-:W-:-:S04]  /*0a30*/  IADD3 R14, P1, PT, R8, UR17, RZ ;  /* 0x00000011080e7c10 */ /* 0x000fc8000ff3e0ff */
[----:B------:R-:W-:Y:S01]  /*0a40*/  IADD3.X R15, PT, PT, R9, UR14, RZ, P1, !PT ;  /* 0x0000000e090f7c10 */ /* 0x000fe20008ffe4ff */
[----:B--2---:R-:W-:-:S05]  /*0a50*/  FFMA R17, R18, R17, R5 ;  /* 0x0000001112117223 */ /* 0x004fca0000000005 */
[----:B------:R2:W-:Y:S04]  /*0a60*/  STG.E desc[UR18][R2.64], R17 ;  /* 0x0000001102007986 */ /* 0x0005e8000c101912 */
[----:B------:R-:W3:Y:S04]  /*0a70*/  LDG.E R19, desc[UR18][R14.64] ;  /* 0x000000120e137981 */ /* 0x000ee8000c1e1900 */
[----:B------:R-:W3:Y:S01]  /*0a80*/  LDG.E R18, desc[UR18][R10.64+0x8] ;  /* 0x000008120a127981 */ /* 0x000ee2000c1e1900 */
[----:B------:R-:W-:-:S04]  /*0a90*/  IADD3 R12, P1, PT, R14, UR17, RZ ;  /* 0x000000110e0c7c10 */ /* 0x000fc8000ff3e0ff */
[----:B------:R-:W-:Y:S01]  /*0aa0*/  IADD3.X R13, PT, PT, R15, UR14, RZ, P1, !PT ;  /* 0x0000000e0f0d7c10 */ /* 0x000fe20008ffe4ff */
[----:B---3--:R-:W-:-:S05]  /*0ab0*/  FFMA R19, R18, R19, R17 ;  /* 0x0000001312137223 */ /* 0x008fca0000000011 */
[----:B------:R2:W-:Y:S04]  /*0ac0*/  STG.E desc[UR18][R2.64], R19 ;  /* 0x0000001302007986 */ /* 0x0005e8000c101912 */
[----:B------:R-:W0:Y:S04]  /*0ad0*/  LDG.E R8, desc[UR18][R10.64+0xc] ;  /* 0x00000c120a087981 */ /* 0x000e28000c1e1900 */
[----:B------:R-:W0:Y:S01]  /*0ae0*/  LDG.E R12, desc[UR18][R12.64] ;  /* 0x000000120c0c7981 */ /* 0x000e22000c1e1900 */
[----:B------:R-:W-:-:S05]  /*0af0*/  IADD3 R6, P1, PT, R6, 0x4, RZ ;  /* 0x0000000406067810 */ /* 0x000fca0007f3e0ff */
[----:B------:R-:W-:Y:S02]  /*0b00*/  IMAD.X R7, RZ, RZ, R7, P1 ;  /* 0x000000ffff077224 */ /* 0x000fe400008e0607 */
[----:B0-----:R-:W-:-:S05]  /*0b10*/  FFMA R5, R8, R12, R19 ;  /* 0x0000000c08057223 */ /* 0x001fca0000000013 */
[----:B------:R2:W-:Y:S02]  /*0b20*/  STG.E desc[UR18][R2.64], R5 ;  /* 0x0000000502007986 */ /* 0x0005e4000c101912 */
.L_x_8:
[----:B------:R-:W-:Y:S05]  /*0b30*/  @!P0 BRA `(.L_x_7) ;  /* 0x0000000000d48947 */ /* 0x000fea0003800000 */
[----:B------:R-:W-:Y:S01]  /*0b40*/  ISETP.NE.U32.AND P0, PT, R16, 0x1, PT ;  /* 0x000000011000780c */ /* 0x000fe20003f05070 */
[----:B------:R-:W-:-:S03]  /*0b50*/  ULOP3.LUT UP0, URZ, UR22, 0x1, URZ, 0xc0, !UPT ;  /* 0x0000000116ff7892 */ /* 0x000fc6000f80c0ff */
[----:B------:R-:W-:-:S13]  /*0b60*/  ISETP.NE.AND.EX P0, PT, RZ, RZ, PT, P0 ;  /* 0x000000ffff00720c */ /* 0x000fda0003f05300 */
[----:B------:R-:W-:Y:S05]  /*0b70*/  @!P0 BRA `(.L_x_9) ;  /* 0x0000000000708947 */ /* 0x000fea0003800000 */
[----:B------:R-:W0:Y:S08]  /*0b80*/  LDC.64 R20, c[0x0][0x398] ;  /* 0x0000e600ff147b82 */ /* 0x000e300000000a00 */
[----:B--2---:R-:W2:Y:S08]  /*0b90*/  LDC.64 R18, c[0x0][0x3a0] ;  /* 0x0000e800ff127b82 */ /* 0x004eb00000000a00 */
        /* <DEDUP_REMOVED lines=22> */
[----:B------:R-:W-:-:S04]  /*0d00*/  IADD3 R6, P0, PT, R6, 0x2, RZ ;  /* 0x0000000206067810 */ /* 0x000fc80007f1e0ff */
[----:B------:R-:W-:Y:S01]  /*0d10*/  IADD3.X R7, PT, PT, RZ, R7, RZ, P0, !PT ;  /* 0x00000007ff077210 */ /* 0x000fe200007fe4ff */
[----:B--2---:R-:W-:-:S05]  /*0d20*/  FFMA R5, R14, R8, R15 ;  /* 0x000000080e057223 */ /* 0x004fca000000000f */
[----:B------:R0:W-:Y:S03]  /*0d30*/  STG.E desc[UR18][R2.64], R5 ;  /* 0x0000000502007986 */ /* 0x0001e6000c101912 */
.L_x_9:
[----:B------:R-:W-:Y:S05]  /*0d40*/  BRA.U !UP0, `(.L_x_7) ;  /* 0x0000000108507547 */ /* 0x000fea000b800000 */
[----:B--2---:R-:W2:Y:S08]  /*0d50*/  LDC.64 R18, c[0x0][0x398] ;  /* 0x0000e600ff127b82 */ /* 0x004eb00000000a00 */
[----:B------:R-:W3:Y:S08]  /*0d60*/  LDC.64 R20, c[0x0][0x3a0] ;  /* 0x0000e800ff147b82 */ /* 0x000ef00000000a00 */
[----:B-1----:R-:W1:Y:S08]  /*0d70*/  LDC.64 R10, c[0x0][0x380] ;  /* 0x0000e000ff0a7b82 */ /* 0x002e700000000a00 */
[----:B------:R-:W4:Y:S01]  /*0d80*/  LDC.64 R12, c[0x0][0x388] ;  /* 0x0000e200ff0c7b82 */ /* 0x000f220000000a00 */
[----:B--2---:R-:W-:-:S04]  /*0d90*/  IMAD.WIDE.U32 R8, R18, UR6, R6 ;  /* 0x0000000612087c25 */ /* 0x004fc8000f8e0006 */
[----:B------:R-:W-:Y:S02]  /*0da0*/  IMAD R18, R18, UR7, RZ ;  /* 0x0000000712127c24 */ /* 0x000fe4000f8e02ff */
[-C--:B---3--:R-:W-:Y:S02]  /*0db0*/  IMAD R7, R7, R20.reuse, RZ ;  /* 0x0000001407077224 */ /* 0x088fe400078e02ff */
[----:B0-----:R-:W-:-:S04]  /*0dc0*/  IMAD.WIDE.U32 R14, R6, R20, UR4 ;  /* 0x00000004060e7e25 */ /* 0x001fc8000f8e0014 */
[----:B------:R-:W-:Y:S02]  /*0dd0*/  IMAD R19, R19, UR6, R18 ;  /* 0x0000000613137c24 */ /* 0x000fe4000f8e0212 */
[----:B------:R-:W-:Y:S01]  /*0de0*/  IMAD R21, R6, R21, R7 ;  /* 0x0000001506157224 */ /* 0x000fe200078e0207 */
[----:B-1----:R-:W-:Y:S01]  /*0df0*/  LEA R10, P0, R8, R10, 0x2 ;  /* 0x0000000a080a7211 */ /* 0x002fe200078010ff */
[----:B------:R-:W-:-:S03]  /*0e00*/  IMAD.IADD R7, R19, 0x1, R9 ;  /* 0x0000000113077824 */ /* 0x000fc600078e0209 */
[----:B------:R-:W-:Y:S02]  /*0e10*/  IADD3 R6, PT, PT, R15, R21, RZ ;  /* 0x000000150f067210 */ /* 0x000fe40007ffe0ff */
[----:B------:R-:W-:Y:S02]  /*0e20*/  LEA.HI.X R11, R8, R11, R7, 0x2, P0 ;  /* 0x0000000b080b7211 */ /* 0x000fe400000f1407 */
[----:B----4-:R-:W-:-:S03]  /*0e30*/  LEA R12, P1, R14, R12, 0x2 ;  /* 0x0000000c0e0c7211 */ /* 0x010fc600078210ff */
[----:B------:R-:W2:Y:S01]  /*0e40*/  LDG.E R10, desc[UR18][R10.64] ;  /* 0x000000120a0a7981 */ /* 0x000ea2000c1e1900 */
[----:B------:R-:W-:-:S05]  /*0e50*/  LEA.HI.X R13, R14, R13, R6, 0x2, P1 ;  /* 0x0000000d0e0d7211 */ /* 0x000fca00008f1406 */
[----:B------:R-:W2:Y:S02]  /*0e60*/  LDG.E R12, desc[UR18][R12.64] ;  /* 0x000000120c0c7981 */ /* 0x000ea4000c1e1900 */
[----:B--2--5:R-:W-:-:S05]  /*0e70*/  FFMA R5, R10, R12, R5 ;  /* 0x0000000c0a057223 */ /* 0x024fca0000000005 */
[----:B------:R3:W-:Y:S02]  /*0e80*/  STG.E desc[UR18][R2.64], R5 ;  /* 0x0000000502007986 */ /* 0x0007e4000c101912 */
.L_x_7:
[----:B------:R-:W4:Y:S01]  /*0e90*/  LDCU.64 UR8, c[0x0][0x3c0] ;  /* 0x00007800ff0877ac */ /* 0x000f220008000a00 */
[----:B------:R-:W-:-:S04]  /*0ea0*/  UIADD3 UR4, UP0, UPT, UR4, 0x1, URZ ;  /* 0x0000000104047890 */ /* 0x000fc8000ff1e0ff */
[----:B------:R-:W-:Y:S02]  /*0eb0*/  UIADD3.X UR5, UPT, UPT, URZ, UR5, URZ, UP0, !UPT ;  /* 0x00000005ff057290 */ /* 0x000fe400087fe4ff */
[----:B----4-:R-:W-:-:S04]  /*0ec0*/  UISETP.NE.U32.AND UP0, UPT, UR4, UR8, UPT ;  /* 0x000000080400728c */ /* 0x010fc8000bf05070 */
[----:B------:R-:W-:-:S09]  /*0ed0*/  UISETP.NE.AND.EX UP0, UPT, UR5, UR9, UPT, UP0 ;  /* 0x000000090500728c */ /* 0x000fd2000bf05300 */
[----:B------:R-:W-:Y:S05]  /*0ee0*/  BRA.U UP0, `(.L_x_10) ;  /* 0xfffffff100a07547 */ /* 0x000fea000b83ffff */
[----:B------:R-:W4:Y:S01]  /*0ef0*/  LDCU.64 UR4, c[0x0][0x3b0] ;  /* 0x00007600ff0477ac */ /* 0x000f220008000a00 */
[----:B------:R-:W-:-:S04]  /*0f00*/  UIADD3 UR6, UP0, UPT, UR6, 0x1, URZ ;  /* 0x0000000106067890 */ /* 0x000fc8000ff1e0ff */
[----:B------:R-:W-:Y:S02]  /*0f10*/  UIADD3.X UR7, UPT, UPT, URZ, UR7, URZ, UP0, !UPT ;  /* 0x00000007ff077290 */ /* 0x000fe400087fe4ff */
[----:B----4-:R-:W-:-:S04]  /*0f20*/  UISETP.NE.U32.AND UP0, UPT, UR6, UR4, UPT ;  /* 0x000000040600728c */ /* 0x010fc8000bf05070 */
[----:B------:R-:W-:-:S09]  /*0f30*/  UISETP.NE.AND.EX UP0, UPT, UR7, UR5, UPT, UP0 ;  /* 0x000000050700728c */ /* 0x000fd2000bf05300 */
[----:B------:R-:W-:Y:S05]  /*0f40*/  BRA.U UP0, `(.L_x_11) ;  /* 0xfffffff100807547 */ /* 0x000fea000b83ffff */
[----:B------:R-:W-:Y:S05]  /*0f50*/  EXIT ;  /* 0x000000000000794d */ /* 0x000fea0003800000 */
.L_x_12:
        /* <DEDUP_REMOVED lines=10> */
.L_x_14:


//--------------------- .nv.shared.reserved.0     --------------------------
	.section	.nv.shared.reserved.0,"aw",@nobits
	.weak		__nv_reservedSMEM_offset_0_alias
	.size		__nv_reservedSMEM_offset_0_alias, 0, 64
	.other		__nv_reservedSMEM_offset_0_alias,@"STO_CUDA_RESERVED_SHARED STV_DEFAULT"
__nv_reservedSMEM_offset_0_alias:
	.zero		0
	.zero		64


//--------------------- .nv.constant0._Z22matmul_parallel_kernelPKfS0_Pfmmmmmm --------------------------
	.section	.nv.constant0._Z22matmul_parallel_kernelPKfS0_Pfmmmmmm,"a",@progbits
	.sectionflags	@""
	.align	4
.nv.constant0._Z22matmul_parallel_kernelPKfS0_Pfmmmmmm:
	.zero		968


//--------------------- .nv.constant0._Z13matmul_kernelPKfS0_Pfmmmmmm --------------------------
	.section	.nv.constant0._Z13matmul_kernelPKfS0_Pfmmmmmm,"a",@progbits
	.sectionflags	@""
	.align	4
.nv.constant0._Z13matmul_kernelPKfS0_Pfmmmmmm:
	.zero		968


//--------------------- SYMBOLS --------------------------

	.type		.nv.reservedSmem.offset0,@object
	.size		.nv.reservedSmem.offset0,0x4
